//
// Generated by NVIDIA NVVM Compiler
//
// Compiler Build ID: CL-36424714
// Cuda compilation tools, release 13.0, V13.0.88
// Based on NVVM 20.0.0
//

.version 9.0
.target sm_100
.address_size 64

	// .globl	_Z16initializeCurandP17curandStateXORWOWiy
.global .align 4 .b8 precalc_xorwow_matrix[102400];
.global .align 4 .b8 precalc_xorwow_offset_matrix[102400];
.global .align 4 .b8 mrg32k3aM1[2304];
.global .align 4 .b8 mrg32k3aM2[2304];
.global .align 4 .b8 mrg32k3aM1SubSeq[2016];
.global .align 4 .b8 mrg32k3aM2SubSeq[2016];
.global .align 4 .b8 mrg32k3aM1Seq[2304];
.global .align 4 .b8 mrg32k3aM2Seq[2304];
.const .align 8 .b8 __cr_lgamma_table[72];

.visible .entry _Z16initializeCurandP17curandStateXORWOWiy(
	.param .u64 .ptr .align 1 _Z16initializeCurandP17curandStateXORWOWiy_param_0,
	.param .u32 _Z16initializeCurandP17curandStateXORWOWiy_param_1,
	.param .u64 _Z16initializeCurandP17curandStateXORWOWiy_param_2
)
{
	.reg .pred 	%p<25>;
	.reg .b32 	%r<414>;
	.reg .b64 	%rd<19>;

	ld.param.u64 	%rd8, [_Z16initializeCurandP17curandStateXORWOWiy_param_0];
	ld.param.u32 	%r183, [_Z16initializeCurandP17curandStateXORWOWiy_param_1];
	ld.param.u64 	%rd9, [_Z16initializeCurandP17curandStateXORWOWiy_param_2];
	mov.u32 	%r184, %tid.x;
	mov.u32 	%r185, %ctaid.x;
	mov.u32 	%r186, %ntid.x;
	mad.lo.s32 	%r1, %r185, %r186, %r184;
	setp.ge.s32 	%p1, %r1, %r183;
	@%p1 bra 	$L__BB0_44;
	cvta.to.global.u64 	%rd10, %rd8;
	cvt.s64.s32 	%rd18, %r1;
	mul.wide.s32 	%rd11, %r1, 48;
	add.s64 	%rd2, %rd10, %rd11;
	cvt.u32.u64 	%r187, %rd9;
	xor.b32  	%r188, %r187, -1429050551;
	mul.lo.s32 	%r189, %r188, 1099087573;
	{ .reg .b32 tmp; mov.b64 {tmp, %r190}, %rd9; }
	xor.b32  	%r191, %r190, -136515619;
	mul.lo.s32 	%r192, %r191, -1703105765;
	add.s32 	%r193, %r189, %r192;
	add.s32 	%r194, %r193, 6615241;
	add.s32 	%r195, %r189, 123456789;
	st.global.v2.u32 	[%rd2], {%r194, %r195};
	xor.b32  	%r196, %r189, 362436069;
	add.s32 	%r197, %r192, 521288629;
	st.global.v2.u32 	[%rd2+8], {%r196, %r197};
	xor.b32  	%r198, %r192, 88675123;
	add.s32 	%r199, %r189, 5783321;
	st.global.v2.u32 	[%rd2+16], {%r198, %r199};
	setp.eq.s32 	%p2, %r1, 0;
	@%p2 bra 	$L__BB0_43;
	mov.b32 	%r320, 0;
$L__BB0_3:
	and.b64  	%rd4, %rd18, 3;
	setp.eq.s64 	%p3, %rd4, 0;
	@%p3 bra 	$L__BB0_42;
	mul.wide.u32 	%rd12, %r320, 3200;
	mov.u64 	%rd13, precalc_xorwow_matrix;
	add.s64 	%rd5, %rd13, %rd12;
	cvt.u32.u64 	%r3, %rd4;
	mov.b32 	%r321, 0;
$L__BB0_5:
	mov.b32 	%r334, 0;
	mov.u32 	%r335, %r334;
	mov.u32 	%r336, %r334;
	mov.u32 	%r337, %r334;
	mov.u32 	%r338, %r334;
	mov.u32 	%r327, %r334;
$L__BB0_6:
	mul.wide.u32 	%rd14, %r327, 4;
	add.s64 	%rd15, %rd2, %rd14;
	ld.global.u32 	%r11, [%rd15+4];
	shl.b32 	%r12, %r327, 5;
	mov.b32 	%r333, 0;
$L__BB0_7:
	.pragma "nounroll";
	shr.u32 	%r204, %r11, %r333;
	and.b32  	%r205, %r204, 1;
	setp.eq.b32 	%p4, %r205, 1;
	not.pred 	%p5, %p4;
	add.s32 	%r206, %r12, %r333;
	mul.lo.s32 	%r207, %r206, 5;
	mul.wide.u32 	%rd16, %r207, 4;
	add.s64 	%rd6, %rd5, %rd16;
	@%p5 bra 	$L__BB0_9;
	ld.global.u32 	%r208, [%rd6];
	xor.b32  	%r338, %r338, %r208;
	ld.global.u32 	%r209, [%rd6+4];
	xor.b32  	%r337, %r337, %r209;
	ld.global.u32 	%r210, [%rd6+8];
	xor.b32  	%r336, %r336, %r210;
	ld.global.u32 	%r211, [%rd6+12];
	xor.b32  	%r335, %r335, %r211;
	ld.global.u32 	%r212, [%rd6+16];
	xor.b32  	%r334, %r334, %r212;
$L__BB0_9:
	and.b32  	%r214, %r204, 2;
	setp.eq.s32 	%p6, %r214, 0;
	@%p6 bra 	$L__BB0_11;
	ld.global.u32 	%r215, [%rd6+20];
	xor.b32  	%r338, %r338, %r215;
	ld.global.u32 	%r216, [%rd6+24];
	xor.b32  	%r337, %r337, %r216;
	ld.global.u32 	%r217, [%rd6+28];
	xor.b32  	%r336, %r336, %r217;
	ld.global.u32 	%r218, [%rd6+32];
	xor.b32  	%r335, %r335, %r218;
	ld.global.u32 	%r219, [%rd6+36];
	xor.b32  	%r334, %r334, %r219;
$L__BB0_11:
	and.b32  	%r221, %r204, 4;
	setp.eq.s32 	%p7, %r221, 0;
	@%p7 bra 	$L__BB0_13;
	ld.global.u32 	%r222, [%rd6+40];
	xor.b32  	%r338, %r338, %r222;
	ld.global.u32 	%r223, [%rd6+44];
	xor.b32  	%r337, %r337, %r223;
	ld.global.u32 	%r224, [%rd6+48];
	xor.b32  	%r336, %r336, %r224;
	ld.global.u32 	%r225, [%rd6+52];
	xor.b32  	%r335, %r335, %r225;
	ld.global.u32 	%r226, [%rd6+56];
	xor.b32  	%r334, %r334, %r226;
$L__BB0_13:
	and.b32  	%r228, %r204, 8;
	setp.eq.s32 	%p8, %r228, 0;
	@%p8 bra 	$L__BB0_15;
	ld.global.u32 	%r229, [%rd6+60];
	xor.b32  	%r338, %r338, %r229;
	ld.global.u32 	%r230, [%rd6+64];
	xor.b32  	%r337, %r337, %r230;
	ld.global.u32 	%r231, [%rd6+68];
	xor.b32  	%r336, %r336, %r231;
	ld.global.u32 	%r232, [%rd6+72];
	xor.b32  	%r335, %r335, %r232;
	ld.global.u32 	%r233, [%rd6+76];
	xor.b32  	%r334, %r334, %r233;
$L__BB0_15:
	and.b32  	%r235, %r204, 16;
	setp.eq.s32 	%p9, %r235, 0;
	@%p9 bra 	$L__BB0_17;
	ld.global.u32 	%r236, [%rd6+80];
	xor.b32  	%r338, %r338, %r236;
	ld.global.u32 	%r237, [%rd6+84];
	xor.b32  	%r337, %r337, %r237;
	ld.global.u32 	%r238, [%rd6+88];
	xor.b32  	%r336, %r336, %r238;
	ld.global.u32 	%r239, [%rd6+92];
	xor.b32  	%r335, %r335, %r239;
	ld.global.u32 	%r240, [%rd6+96];
	xor.b32  	%r334, %r334, %r240;
$L__BB0_17:
	and.b32  	%r242, %r204, 32;
	setp.eq.s32 	%p10, %r242, 0;
	@%p10 bra 	$L__BB0_19;
	ld.global.u32 	%r243, [%rd6+100];
	xor.b32  	%r338, %r338, %r243;
	ld.global.u32 	%r244, [%rd6+104];
	xor.b32  	%r337, %r337, %r244;
	ld.global.u32 	%r245, [%rd6+108];
	xor.b32  	%r336, %r336, %r245;
	ld.global.u32 	%r246, [%rd6+112];
	xor.b32  	%r335, %r335, %r246;
	ld.global.u32 	%r247, [%rd6+116];
	xor.b32  	%r334, %r334, %r247;
$L__BB0_19:
	and.b32  	%r249, %r204, 64;
	setp.eq.s32 	%p11, %r249, 0;
	@%p11 bra 	$L__BB0_21;
	ld.global.u32 	%r250, [%rd6+120];
	xor.b32  	%r338, %r338, %r250;
	ld.global.u32 	%r251, [%rd6+124];
	xor.b32  	%r337, %r337, %r251;
	ld.global.u32 	%r252, [%rd6+128];
	xor.b32  	%r336, %r336, %r252;
	ld.global.u32 	%r253, [%rd6+132];
	xor.b32  	%r335, %r335, %r253;
	ld.global.u32 	%r254, [%rd6+136];
	xor.b32  	%r334, %r334, %r254;
$L__BB0_21:
	and.b32  	%r256, %r204, 128;
	setp.eq.s32 	%p12, %r256, 0;
	@%p12 bra 	$L__BB0_23;
	ld.global.u32 	%r257, [%rd6+140];
	xor.b32  	%r338, %r338, %r257;
	ld.global.u32 	%r258, [%rd6+144];
	xor.b32  	%r337, %r337, %r258;
	ld.global.u32 	%r259, [%rd6+148];
	xor.b32  	%r336, %r336, %r259;
	ld.global.u32 	%r260, [%rd6+152];
	xor.b32  	%r335, %r335, %r260;
	ld.global.u32 	%r261, [%rd6+156];
	xor.b32  	%r334, %r334, %r261;
$L__BB0_23:
	and.b32  	%r263, %r204, 256;
	setp.eq.s32 	%p13, %r263, 0;
	@%p13 bra 	$L__BB0_25;
	ld.global.u32 	%r264, [%rd6+160];
	xor.b32  	%r338, %r338, %r264;
	ld.global.u32 	%r265, [%rd6+164];
	xor.b32  	%r337, %r337, %r265;
	ld.global.u32 	%r266, [%rd6+168];
	xor.b32  	%r336, %r336, %r266;
	ld.global.u32 	%r267, [%rd6+172];
	xor.b32  	%r335, %r335, %r267;
	ld.global.u32 	%r268, [%rd6+176];
	xor.b32  	%r334, %r334, %r268;
$L__BB0_25:
	and.b32  	%r270, %r204, 512;
	setp.eq.s32 	%p14, %r270, 0;
	@%p14 bra 	$L__BB0_27;
	ld.global.u32 	%r271, [%rd6+180];
	xor.b32  	%r338, %r338, %r271;
	ld.global.u32 	%r272, [%rd6+184];
	xor.b32  	%r337, %r337, %r272;
	ld.global.u32 	%r273, [%rd6+188];
	xor.b32  	%r336, %r336, %r273;
	ld.global.u32 	%r274, [%rd6+192];
	xor.b32  	%r335, %r335, %r274;
	ld.global.u32 	%r275, [%rd6+196];
	xor.b32  	%r334, %r334, %r275;
$L__BB0_27:
	and.b32  	%r277, %r204, 1024;
	setp.eq.s32 	%p15, %r277, 0;
	@%p15 bra 	$L__BB0_29;
	ld.global.u32 	%r278, [%rd6+200];
	xor.b32  	%r338, %r338, %r278;
	ld.global.u32 	%r279, [%rd6+204];
	xor.b32  	%r337, %r337, %r279;
	ld.global.u32 	%r280, [%rd6+208];
	xor.b32  	%r336, %r336, %r280;
	ld.global.u32 	%r281, [%rd6+212];
	xor.b32  	%r335, %r335, %r281;
	ld.global.u32 	%r282, [%rd6+216];
	xor.b32  	%r334, %r334, %r282;
$L__BB0_29:
	and.b32  	%r284, %r204, 2048;
	setp.eq.s32 	%p16, %r284, 0;
	@%p16 bra 	$L__BB0_31;
	ld.global.u32 	%r285, [%rd6+220];
	xor.b32  	%r338, %r338, %r285;
	ld.global.u32 	%r286, [%rd6+224];
	xor.b32  	%r337, %r337, %r286;
	ld.global.u32 	%r287, [%rd6+228];
	xor.b32  	%r336, %r336, %r287;
	ld.global.u32 	%r288, [%rd6+232];
	xor.b32  	%r335, %r335, %r288;
	ld.global.u32 	%r289, [%rd6+236];
	xor.b32  	%r334, %r334, %r289;
$L__BB0_31:
	and.b32  	%r291, %r204, 4096;
	setp.eq.s32 	%p17, %r291, 0;
	@%p17 bra 	$L__BB0_33;
	ld.global.u32 	%r292, [%rd6+240];
	xor.b32  	%r338, %r338, %r292;
	ld.global.u32 	%r293, [%rd6+244];
	xor.b32  	%r337, %r337, %r293;
	ld.global.u32 	%r294, [%rd6+248];
	xor.b32  	%r336, %r336, %r294;
	ld.global.u32 	%r295, [%rd6+252];
	xor.b32  	%r335, %r335, %r295;
	ld.global.u32 	%r296, [%rd6+256];
	xor.b32  	%r334, %r334, %r296;
$L__BB0_33:
	and.b32  	%r298, %r204, 8192;
	setp.eq.s32 	%p18, %r298, 0;
	@%p18 bra 	$L__BB0_35;
	ld.global.u32 	%r299, [%rd6+260];
	xor.b32  	%r338, %r338, %r299;
	ld.global.u32 	%r300, [%rd6+264];
	xor.b32  	%r337, %r337, %r300;
	ld.global.u32 	%r301, [%rd6+268];
	xor.b32  	%r336, %r336, %r301;
	ld.global.u32 	%r302, [%rd6+272];
	xor.b32  	%r335, %r335, %r302;
	ld.global.u32 	%r303, [%rd6+276];
	xor.b32  	%r334, %r334, %r303;
$L__BB0_35:
	and.b32  	%r305, %r204, 16384;
	setp.eq.s32 	%p19, %r305, 0;
	@%p19 bra 	$L__BB0_37;
	ld.global.u32 	%r306, [%rd6+280];
	xor.b32  	%r338, %r338, %r306;
	ld.global.u32 	%r307, [%rd6+284];
	xor.b32  	%r337, %r337, %r307;
	ld.global.u32 	%r308, [%rd6+288];
	xor.b32  	%r336, %r336, %r308;
	ld.global.u32 	%r309, [%rd6+292];
	xor.b32  	%r335, %r335, %r309;
	ld.global.u32 	%r310, [%rd6+296];
	xor.b32  	%r334, %r334, %r310;
$L__BB0_37:
	and.b32  	%r312, %r204, 32768;
	setp.eq.s32 	%p20, %r312, 0;
	@%p20 bra 	$L__BB0_39;
	ld.global.u32 	%r313, [%rd6+300];
	xor.b32  	%r338, %r338, %r313;
	ld.global.u32 	%r314, [%rd6+304];
	xor.b32  	%r337, %r337, %r314;
	ld.global.u32 	%r315, [%rd6+308];
	xor.b32  	%r336, %r336, %r315;
	ld.global.u32 	%r316, [%rd6+312];
	xor.b32  	%r335, %r335, %r316;
	ld.global.u32 	%r317, [%rd6+316];
	xor.b32  	%r334, %r334, %r317;
$L__BB0_39:
	add.s32 	%r333, %r333, 16;
	setp.ne.s32 	%p21, %r333, 32;
	@%p21 bra 	$L__BB0_7;
	mad.lo.s32 	%r318, %r327, -31, %r12;
	add.s32 	%r327, %r318, 1;
	setp.ne.s32 	%p22, %r327, 5;
	@%p22 bra 	$L__BB0_6;
	st.global.u32 	[%rd2+4], %r338;
	st.global.u32 	[%rd2+8], %r337;
	st.global.u32 	[%rd2+12], %r336;
	st.global.u32 	[%rd2+16], %r335;
	st.global.u32 	[%rd2+20], %r334;
	add.s32 	%r321, %r321, 1;
	setp.lt.u32 	%p23, %r321, %r3;
	@%p23 bra 	$L__BB0_5;
$L__BB0_42:
	shr.u64 	%rd7, %rd18, 2;
	add.s32 	%r320, %r320, 1;
	setp.gt.u64 	%p24, %rd18, 3;
	mov.u64 	%rd18, %rd7;
	@%p24 bra 	$L__BB0_3;
$L__BB0_43:
	mov.b32 	%r319, 0;
	st.global.v2.u32 	[%rd2+24], {%r319, %r319};
	st.global.u32 	[%rd2+32], %r319;
	mov.b64 	%rd17, 0;
	st.global.u64 	[%rd2+40], %rd17;
$L__BB0_44:
	ret;

}
	// .globl	_Z15evaluateFitnessP5Agentii
.visible .entry _Z15evaluateFitnessP5Agentii(
	.param .u64 .ptr .align 1 _Z15evaluateFitnessP5Agentii_param_0,
	.param .u32 _Z15evaluateFitnessP5Agentii_param_1,
	.param .u32 _Z15evaluateFitnessP5Agentii_param_2
)
{
	.reg .pred 	%p<11>;
	.reg .b32 	%r<28>;
	.reg .b64 	%rd<20>;
	.reg .b64 	%fd<84>;

	ld.param.u64 	%rd9, [_Z15evaluateFitnessP5Agentii_param_0];
	ld.param.u32 	%r18, [_Z15evaluateFitnessP5Agentii_param_1];
	ld.param.u32 	%r17, [_Z15evaluateFitnessP5Agentii_param_2];
	mov.u32 	%r19, %tid.x;
	mov.u32 	%r20, %ctaid.x;
	mov.u32 	%r21, %ntid.x;
	mad.lo.s32 	%r1, %r20, %r21, %r19;
	setp.ge.s32 	%p1, %r1, %r18;
	@%p1 bra 	$L__BB1_15;
	cvta.to.global.u64 	%rd10, %rd9;
	mul.wide.s32 	%rd11, %r1, 32;
	add.s64 	%rd1, %rd10, %rd11;
	ld.global.u64 	%rd12, [%rd1];
	cvta.to.global.u64 	%rd2, %rd12;
	setp.lt.s32 	%p2, %r17, 1;
	mov.f64 	%fd83, 0d0000000000000000;
	@%p2 bra 	$L__BB1_14;
	and.b32  	%r2, %r17, 15;
	setp.lt.u32 	%p3, %r17, 16;
	mov.f64 	%fd83, 0d0000000000000000;
	mov.b32 	%r25, 0;
	@%p3 bra 	$L__BB1_5;
	and.b32  	%r25, %r17, 2147483632;
	neg.s32 	%r23, %r25;
	add.s64 	%rd18, %rd2, 64;
	mov.f64 	%fd83, 0d0000000000000000;
$L__BB1_4:
	.pragma "nounroll";
	ld.global.f64 	%fd18, [%rd18+-64];
	fma.rn.f64 	%fd19, %fd18, %fd18, %fd83;
	ld.global.f64 	%fd20, [%rd18+-56];
	fma.rn.f64 	%fd21, %fd20, %fd20, %fd19;
	ld.global.f64 	%fd22, [%rd18+-48];
	fma.rn.f64 	%fd23, %fd22, %fd22, %fd21;
	ld.global.f64 	%fd24, [%rd18+-40];
	fma.rn.f64 	%fd25, %fd24, %fd24, %fd23;
	ld.global.f64 	%fd26, [%rd18+-32];
	fma.rn.f64 	%fd27, %fd26, %fd26, %fd25;
	ld.global.f64 	%fd28, [%rd18+-24];
	fma.rn.f64 	%fd29, %fd28, %fd28, %fd27;
	ld.global.f64 	%fd30, [%rd18+-16];
	fma.rn.f64 	%fd31, %fd30, %fd30, %fd29;
	ld.global.f64 	%fd32, [%rd18+-8];
	fma.rn.f64 	%fd33, %fd32, %fd32, %fd31;
	ld.global.f64 	%fd34, [%rd18];
	fma.rn.f64 	%fd35, %fd34, %fd34, %fd33;
	ld.global.f64 	%fd36, [%rd18+8];
	fma.rn.f64 	%fd37, %fd36, %fd36, %fd35;
	ld.global.f64 	%fd38, [%rd18+16];
	fma.rn.f64 	%fd39, %fd38, %fd38, %fd37;
	ld.global.f64 	%fd40, [%rd18+24];
	fma.rn.f64 	%fd41, %fd40, %fd40, %fd39;
	ld.global.f64 	%fd42, [%rd18+32];
	fma.rn.f64 	%fd43, %fd42, %fd42, %fd41;
	ld.global.f64 	%fd44, [%rd18+40];
	fma.rn.f64 	%fd45, %fd44, %fd44, %fd43;
	ld.global.f64 	%fd46, [%rd18+48];
	fma.rn.f64 	%fd47, %fd46, %fd46, %fd45;
	ld.global.f64 	%fd48, [%rd18+56];
	fma.rn.f64 	%fd83, %fd48, %fd48, %fd47;
	add.s32 	%r23, %r23, 16;
	add.s64 	%rd18, %rd18, 128;
	setp.ne.s32 	%p4, %r23, 0;
	@%p4 bra 	$L__BB1_4;
$L__BB1_5:
	setp.eq.s32 	%p5, %r2, 0;
	@%p5 bra 	$L__BB1_14;
	and.b32  	%r8, %r17, 7;
	setp.lt.u32 	%p6, %r2, 8;
	@%p6 bra 	$L__BB1_8;
	mul.wide.u32 	%rd13, %r25, 8;
	add.s64 	%rd14, %rd2, %rd13;
	ld.global.f64 	%fd50, [%rd14];
	fma.rn.f64 	%fd51, %fd50, %fd50, %fd83;
	ld.global.f64 	%fd52, [%rd14+8];
	fma.rn.f64 	%fd53, %fd52, %fd52, %fd51;
	ld.global.f64 	%fd54, [%rd14+16];
	fma.rn.f64 	%fd55, %fd54, %fd54, %fd53;
	ld.global.f64 	%fd56, [%rd14+24];
	fma.rn.f64 	%fd57, %fd56, %fd56, %fd55;
	ld.global.f64 	%fd58, [%rd14+32];
	fma.rn.f64 	%fd59, %fd58, %fd58, %fd57;
	ld.global.f64 	%fd60, [%rd14+40];
	fma.rn.f64 	%fd61, %fd60, %fd60, %fd59;
	ld.global.f64 	%fd62, [%rd14+48];
	fma.rn.f64 	%fd63, %fd62, %fd62, %fd61;
	ld.global.f64 	%fd64, [%rd14+56];
	fma.rn.f64 	%fd83, %fd64, %fd64, %fd63;
	add.s32 	%r25, %r25, 8;
$L__BB1_8:
	setp.eq.s32 	%p7, %r8, 0;
	@%p7 bra 	$L__BB1_14;
	and.b32  	%r11, %r17, 3;
	setp.lt.u32 	%p8, %r8, 4;
	@%p8 bra 	$L__BB1_11;
	mul.wide.u32 	%rd15, %r25, 8;
	add.s64 	%rd16, %rd2, %rd15;
	ld.global.f64 	%fd66, [%rd16];
	fma.rn.f64 	%fd67, %fd66, %fd66, %fd83;
	ld.global.f64 	%fd68, [%rd16+8];
	fma.rn.f64 	%fd69, %fd68, %fd68, %fd67;
	ld.global.f64 	%fd70, [%rd16+16];
	fma.rn.f64 	%fd71, %fd70, %fd70, %fd69;
	ld.global.f64 	%fd72, [%rd16+24];
	fma.rn.f64 	%fd83, %fd72, %fd72, %fd71;
	add.s32 	%r25, %r25, 4;
$L__BB1_11:
	setp.eq.s32 	%p9, %r11, 0;
	@%p9 bra 	$L__BB1_14;
	mul.wide.u32 	%rd17, %r25, 8;
	add.s64 	%rd19, %rd2, %rd17;
	neg.s32 	%r27, %r11;
$L__BB1_13:
	.pragma "nounroll";
	ld.global.f64 	%fd73, [%rd19];
	fma.rn.f64 	%fd83, %fd73, %fd73, %fd83;
	add.s64 	%rd19, %rd19, 8;
	add.s32 	%r27, %r27, 1;
	setp.ne.s32 	%p10, %r27, 0;
	@%p10 bra 	$L__BB1_13;
$L__BB1_14:
	st.global.f64 	[%rd1+24], %fd83;
	rcp.rn.f64 	%fd74, %fd83;
	st.global.f64 	[%rd1+16], %fd74;
$L__BB1_15:
	ret;

}
	// .globl	_Z15updateFirefliesP5AgentiidddddP17curandStateXORWOW
.visible .entry _Z15updateFirefliesP5AgentiidddddP17curandStateXORWOW(
	.param .u64 .ptr .align 1 _Z15updateFirefliesP5AgentiidddddP17curandStateXORWOW_param_0,
	.param .u32 _Z15updateFirefliesP5AgentiidddddP17curandStateXORWOW_param_1,
	.param .u32 _Z15updateFirefliesP5AgentiidddddP17curandStateXORWOW_param_2,
	.param .f64 _Z15updateFirefliesP5AgentiidddddP17curandStateXORWOW_param_3,
	.param .f64 _Z15updateFirefliesP5AgentiidddddP17curandStateXORWOW_param_4,
	.param .f64 _Z15updateFirefliesP5AgentiidddddP17curandStateXORWOW_param_5,
	.param .f64 _Z15updateFirefliesP5AgentiidddddP17curandStateXORWOW_param_6,
	.param .f64 _Z15updateFirefliesP5AgentiidddddP17curandStateXORWOW_param_7,
	.param .u64 .ptr .align 1 _Z15updateFirefliesP5AgentiidddddP17curandStateXORWOW_param_8
)
{
	.reg .pred 	%p<38>;
	.reg .b32 	%r<255>;
	.reg .b32 	%f<22>;
	.reg .b64 	%rd<107>;
	.reg .b64 	%fd<271>;

	ld.param.u64 	%rd17, [_Z15updateFirefliesP5AgentiidddddP17curandStateXORWOW_param_0];
	ld.param.u32 	%r93, [_Z15updateFirefliesP5AgentiidddddP17curandStateXORWOW_param_1];
	ld.param.u32 	%r94, [_Z15updateFirefliesP5AgentiidddddP17curandStateXORWOW_param_2];
	ld.param.f64 	%fd29, [_Z15updateFirefliesP5AgentiidddddP17curandStateXORWOW_param_3];
	ld.param.f64 	%fd30, [_Z15updateFirefliesP5AgentiidddddP17curandStateXORWOW_param_4];
	ld.param.f64 	%fd32, [_Z15updateFirefliesP5AgentiidddddP17curandStateXORWOW_param_6];
	ld.param.u64 	%rd16, [_Z15updateFirefliesP5AgentiidddddP17curandStateXORWOW_param_8];
	cvta.to.global.u64 	%rd1, %rd17;
	mov.u32 	%r95, %tid.x;
	mov.u32 	%r96, %ctaid.x;
	mov.u32 	%r97, %ntid.x;
	mad.lo.s32 	%r1, %r96, %r97, %r95;
	setp.ge.s32 	%p1, %r1, %r93;
	@%p1 bra 	$L__BB2_43;
	cvta.to.global.u64 	%rd18, %rd16;
	mul.wide.s32 	%rd19, %r1, 48;
	add.s64 	%rd2, %rd18, %rd19;
	ld.global.v2.u32 	{%r254, %r253}, [%rd2];
	ld.global.v2.u32 	{%r252, %r251}, [%rd2+8];
	ld.global.v2.u32 	{%r250, %r249}, [%rd2+16];
	ld.global.v2.u32 	{%r8, %r9}, [%rd2+24];
	ld.global.f32 	%f1, [%rd2+32];
	ld.global.f64 	%fd1, [%rd2+40];
	setp.lt.s32 	%p2, %r93, 1;
	@%p2 bra 	$L__BB2_42;
	mul.wide.s32 	%rd20, %r1, 32;
	add.s64 	%rd3, %rd1, %rd20;
	setp.lt.s32 	%p3, %r94, 1;
	@%p3 bra 	$L__BB2_28;
	and.b32  	%r10, %r94, 7;
	and.b32  	%r11, %r94, 3;
	neg.f64 	%fd2, %fd30;
	mov.b32 	%r201, 0;
$L__BB2_4:
	setp.lt.u32 	%p19, %r94, 8;
	ld.global.u64 	%rd26, [%rd3];
	cvta.to.global.u64 	%rd4, %rd26;
	mul.wide.u32 	%rd27, %r201, 32;
	add.s64 	%rd5, %rd1, %rd27;
	ld.global.u64 	%rd28, [%rd5];
	cvta.to.global.u64 	%rd6, %rd28;
	mov.f64 	%fd268, 0d0000000000000000;
	mov.b32 	%r210, 0;
	@%p19 bra 	$L__BB2_7;
	and.b32  	%r128, %r94, 2147483640;
	neg.s32 	%r208, %r128;
	add.s64 	%rd105, %rd4, 32;
	add.s64 	%rd104, %rd6, 32;
	mov.f64 	%fd268, 0d0000000000000000;
$L__BB2_6:
	.pragma "nounroll";
	and.b32  	%r210, %r94, 2147483640;
	ld.global.f64 	%fd89, [%rd105+-32];
	ld.global.f64 	%fd90, [%rd104+-32];
	sub.f64 	%fd91, %fd89, %fd90;
	fma.rn.f64 	%fd92, %fd91, %fd91, %fd268;
	ld.global.f64 	%fd93, [%rd105+-24];
	ld.global.f64 	%fd94, [%rd104+-24];
	sub.f64 	%fd95, %fd93, %fd94;
	fma.rn.f64 	%fd96, %fd95, %fd95, %fd92;
	ld.global.f64 	%fd97, [%rd105+-16];
	ld.global.f64 	%fd98, [%rd104+-16];
	sub.f64 	%fd99, %fd97, %fd98;
	fma.rn.f64 	%fd100, %fd99, %fd99, %fd96;
	ld.global.f64 	%fd101, [%rd105+-8];
	ld.global.f64 	%fd102, [%rd104+-8];
	sub.f64 	%fd103, %fd101, %fd102;
	fma.rn.f64 	%fd104, %fd103, %fd103, %fd100;
	ld.global.f64 	%fd105, [%rd105];
	ld.global.f64 	%fd106, [%rd104];
	sub.f64 	%fd107, %fd105, %fd106;
	fma.rn.f64 	%fd108, %fd107, %fd107, %fd104;
	ld.global.f64 	%fd109, [%rd105+8];
	ld.global.f64 	%fd110, [%rd104+8];
	sub.f64 	%fd111, %fd109, %fd110;
	fma.rn.f64 	%fd112, %fd111, %fd111, %fd108;
	ld.global.f64 	%fd113, [%rd105+16];
	ld.global.f64 	%fd114, [%rd104+16];
	sub.f64 	%fd115, %fd113, %fd114;
	fma.rn.f64 	%fd116, %fd115, %fd115, %fd112;
	ld.global.f64 	%fd117, [%rd105+24];
	ld.global.f64 	%fd118, [%rd104+24];
	sub.f64 	%fd119, %fd117, %fd118;
	fma.rn.f64 	%fd268, %fd119, %fd119, %fd116;
	add.s32 	%r208, %r208, 8;
	add.s64 	%rd105, %rd105, 64;
	add.s64 	%rd104, %rd104, 64;
	setp.ne.s32 	%p20, %r208, 0;
	@%p20 bra 	$L__BB2_6;
$L__BB2_7:
	setp.eq.s32 	%p21, %r10, 0;
	@%p21 bra 	$L__BB2_15;
	add.s32 	%r129, %r10, -1;
	setp.lt.u32 	%p22, %r129, 3;
	@%p22 bra 	$L__BB2_10;
	mul.wide.u32 	%rd29, %r210, 8;
	add.s64 	%rd30, %rd4, %rd29;
	ld.global.f64 	%fd121, [%rd30];
	add.s64 	%rd31, %rd6, %rd29;
	ld.global.f64 	%fd122, [%rd31];
	sub.f64 	%fd123, %fd121, %fd122;
	fma.rn.f64 	%fd124, %fd123, %fd123, %fd268;
	ld.global.f64 	%fd125, [%rd30+8];
	ld.global.f64 	%fd126, [%rd31+8];
	sub.f64 	%fd127, %fd125, %fd126;
	fma.rn.f64 	%fd128, %fd127, %fd127, %fd124;
	ld.global.f64 	%fd129, [%rd30+16];
	ld.global.f64 	%fd130, [%rd31+16];
	sub.f64 	%fd131, %fd129, %fd130;
	fma.rn.f64 	%fd132, %fd131, %fd131, %fd128;
	ld.global.f64 	%fd133, [%rd30+24];
	ld.global.f64 	%fd134, [%rd31+24];
	sub.f64 	%fd135, %fd133, %fd134;
	fma.rn.f64 	%fd268, %fd135, %fd135, %fd132;
	add.s32 	%r210, %r210, 4;
$L__BB2_10:
	setp.eq.s32 	%p23, %r11, 0;
	@%p23 bra 	$L__BB2_15;
	setp.eq.s32 	%p24, %r11, 1;
	@%p24 bra 	$L__BB2_13;
	mul.wide.u32 	%rd32, %r210, 8;
	add.s64 	%rd33, %rd4, %rd32;
	ld.global.f64 	%fd137, [%rd33];
	add.s64 	%rd34, %rd6, %rd32;
	ld.global.f64 	%fd138, [%rd34];
	sub.f64 	%fd139, %fd137, %fd138;
	fma.rn.f64 	%fd140, %fd139, %fd139, %fd268;
	ld.global.f64 	%fd141, [%rd33+8];
	ld.global.f64 	%fd142, [%rd34+8];
	sub.f64 	%fd143, %fd141, %fd142;
	fma.rn.f64 	%fd268, %fd143, %fd143, %fd140;
	add.s32 	%r210, %r210, 2;
$L__BB2_13:
	and.b32  	%r130, %r94, 1;
	setp.eq.b32 	%p25, %r130, 1;
	not.pred 	%p26, %p25;
	@%p26 bra 	$L__BB2_15;
	mul.wide.u32 	%rd35, %r210, 8;
	add.s64 	%rd36, %rd4, %rd35;
	ld.global.f64 	%fd144, [%rd36];
	add.s64 	%rd37, %rd6, %rd35;
	ld.global.f64 	%fd145, [%rd37];
	sub.f64 	%fd146, %fd144, %fd145;
	fma.rn.f64 	%fd268, %fd146, %fd146, %fd268;
$L__BB2_15:
	ld.global.f64 	%fd147, [%rd5+16];
	ld.global.f64 	%fd148, [%rd3+16];
	setp.leu.f64 	%p27, %fd147, %fd148;
	@%p27 bra 	$L__BB2_27;
	sqrt.rn.f64 	%fd149, %fd268;
	mul.f64 	%fd150, %fd149, %fd2;
	mul.f64 	%fd15, %fd149, %fd150;
	fma.rn.f64 	%fd151, %fd15, 0d3FF71547652B82FE, 0d4338000000000000;
	{
	.reg .b32 %temp; 
	mov.b64 	{%r28, %temp}, %fd151;
	}
	mov.f64 	%fd152, 0dC338000000000000;
	add.rn.f64 	%fd153, %fd151, %fd152;
	fma.rn.f64 	%fd154, %fd153, 0dBFE62E42FEFA39EF, %fd15;
	fma.rn.f64 	%fd155, %fd153, 0dBC7ABC9E3B39803F, %fd154;
	fma.rn.f64 	%fd156, %fd155, 0d3E5ADE1569CE2BDF, 0d3E928AF3FCA213EA;
	fma.rn.f64 	%fd157, %fd156, %fd155, 0d3EC71DEE62401315;
	fma.rn.f64 	%fd158, %fd157, %fd155, 0d3EFA01997C89EB71;
	fma.rn.f64 	%fd159, %fd158, %fd155, 0d3F2A01A014761F65;
	fma.rn.f64 	%fd160, %fd159, %fd155, 0d3F56C16C1852B7AF;
	fma.rn.f64 	%fd161, %fd160, %fd155, 0d3F81111111122322;
	fma.rn.f64 	%fd162, %fd161, %fd155, 0d3FA55555555502A1;
	fma.rn.f64 	%fd163, %fd162, %fd155, 0d3FC5555555555511;
	fma.rn.f64 	%fd164, %fd163, %fd155, 0d3FE000000000000B;
	fma.rn.f64 	%fd165, %fd164, %fd155, 0d3FF0000000000000;
	fma.rn.f64 	%fd166, %fd165, %fd155, 0d3FF0000000000000;
	{
	.reg .b32 %temp; 
	mov.b64 	{%r29, %temp}, %fd166;
	}
	{
	.reg .b32 %temp; 
	mov.b64 	{%temp, %r30}, %fd166;
	}
	shl.b32 	%r131, %r28, 20;
	add.s32 	%r132, %r131, %r30;
	mov.b64 	%fd269, {%r29, %r132};
	{
	.reg .b32 %temp; 
	mov.b64 	{%temp, %r133}, %fd15;
	}
	mov.b32 	%f7, %r133;
	abs.f32 	%f2, %f7;
	setp.lt.f32 	%p28, %f2, 0f4086232B;
	@%p28 bra 	$L__BB2_19;
	setp.lt.f64 	%p29, %fd15, 0d0000000000000000;
	add.f64 	%fd167, %fd15, 0d7FF0000000000000;
	selp.f64 	%fd269, 0d0000000000000000, %fd167, %p29;
	setp.geu.f32 	%p30, %f2, 0f40874800;
	@%p30 bra 	$L__BB2_19;
	shr.u32 	%r134, %r28, 31;
	add.s32 	%r135, %r28, %r134;
	shr.s32 	%r136, %r135, 1;
	shl.b32 	%r137, %r136, 20;
	add.s32 	%r138, %r30, %r137;
	mov.b64 	%fd168, {%r29, %r138};
	sub.s32 	%r139, %r28, %r136;
	shl.b32 	%r140, %r139, 20;
	add.s32 	%r141, %r140, 1072693248;
	mov.b32 	%r142, 0;
	mov.b64 	%fd169, {%r142, %r141};
	mul.f64 	%fd269, %fd169, %fd168;
$L__BB2_19:
	setp.lt.u32 	%p31, %r94, 4;
	mul.f64 	%fd170, %fd29, %fd269;
	st.global.f64 	[%rd3+8], %fd170;
	mov.b32 	%r235, 0;
	@%p31 bra 	$L__BB2_22;
	mov.b32 	%r212, 0;
	mov.u32 	%r214, %r252;
	mov.u32 	%r215, %r251;
	mov.u32 	%r216, %r250;
	mov.u32 	%r218, %r253;
$L__BB2_21:
	.pragma "nounroll";
	mov.u32 	%r253, %r249;
	ld.param.f64 	%fd258, [_Z15updateFirefliesP5AgentiidddddP17curandStateXORWOW_param_7];
	ld.param.f64 	%fd255, [_Z15updateFirefliesP5AgentiidddddP17curandStateXORWOW_param_5];
	shr.u32 	%r146, %r218, 2;
	xor.b32  	%r147, %r146, %r218;
	shl.b32 	%r148, %r253, 4;
	shl.b32 	%r149, %r147, 1;
	xor.b32  	%r150, %r148, %r149;
	xor.b32  	%r151, %r150, %r253;
	xor.b32  	%r252, %r151, %r147;
	add.s32 	%r152, %r254, %r252;
	add.s32 	%r153, %r152, 362437;
	cvt.rn.f32.u32 	%f8, %r153;
	fma.rn.f32 	%f9, %f8, 0f2F800000, 0f2F000000;
	cvt.f64.f32 	%fd171, %f9;
	add.f64 	%fd172, %fd171, 0dBFE0000000000000;
	ld.global.f64 	%fd173, [%rd3+8];
	ld.global.u64 	%rd38, [%rd5];
	cvta.to.global.u64 	%rd39, %rd38;
	mul.wide.u32 	%rd40, %r212, 8;
	add.s64 	%rd41, %rd39, %rd40;
	ld.global.f64 	%fd174, [%rd41];
	ld.global.u64 	%rd42, [%rd3];
	cvta.to.global.u64 	%rd43, %rd42;
	add.s64 	%rd44, %rd43, %rd40;
	ld.global.f64 	%fd175, [%rd44];
	sub.f64 	%fd176, %fd174, %fd175;
	mul.f64 	%fd177, %fd173, %fd176;
	fma.rn.f64 	%fd178, %fd255, %fd172, %fd177;
	add.f64 	%fd179, %fd175, %fd178;
	st.global.f64 	[%rd44], %fd179;
	ld.global.u64 	%rd45, [%rd3];
	cvta.to.global.u64 	%rd46, %rd45;
	add.s64 	%rd47, %rd46, %rd40;
	ld.global.f64 	%fd180, [%rd47];
	min.f64 	%fd181, %fd258, %fd180;
	max.f64 	%fd182, %fd32, %fd181;
	st.global.f64 	[%rd47], %fd182;
	shr.u32 	%r154, %r214, 2;
	xor.b32  	%r155, %r154, %r214;
	shl.b32 	%r156, %r252, 4;
	shl.b32 	%r157, %r155, 1;
	xor.b32  	%r158, %r156, %r157;
	xor.b32  	%r159, %r158, %r252;
	xor.b32  	%r251, %r159, %r155;
	add.s32 	%r160, %r254, %r251;
	add.s32 	%r161, %r160, 724874;
	cvt.rn.f32.u32 	%f10, %r161;
	fma.rn.f32 	%f11, %f10, 0f2F800000, 0f2F000000;
	cvt.f64.f32 	%fd183, %f11;
	add.f64 	%fd184, %fd183, 0dBFE0000000000000;
	ld.global.f64 	%fd185, [%rd3+8];
	ld.global.u64 	%rd48, [%rd5];
	cvta.to.global.u64 	%rd49, %rd48;
	add.s64 	%rd50, %rd49, %rd40;
	ld.global.f64 	%fd186, [%rd50+8];
	ld.global.u64 	%rd51, [%rd3];
	cvta.to.global.u64 	%rd52, %rd51;
	add.s64 	%rd53, %rd52, %rd40;
	ld.global.f64 	%fd187, [%rd53+8];
	sub.f64 	%fd188, %fd186, %fd187;
	mul.f64 	%fd189, %fd185, %fd188;
	fma.rn.f64 	%fd190, %fd255, %fd184, %fd189;
	add.f64 	%fd191, %fd187, %fd190;
	st.global.f64 	[%rd53+8], %fd191;
	ld.global.u64 	%rd54, [%rd3];
	cvta.to.global.u64 	%rd55, %rd54;
	add.s64 	%rd56, %rd55, %rd40;
	ld.global.f64 	%fd192, [%rd56+8];
	min.f64 	%fd193, %fd258, %fd192;
	max.f64 	%fd194, %fd32, %fd193;
	st.global.f64 	[%rd56+8], %fd194;
	shr.u32 	%r162, %r215, 2;
	xor.b32  	%r163, %r162, %r215;
	shl.b32 	%r164, %r251, 4;
	shl.b32 	%r165, %r163, 1;
	xor.b32  	%r166, %r164, %r165;
	xor.b32  	%r167, %r166, %r251;
	xor.b32  	%r250, %r167, %r163;
	add.s32 	%r168, %r254, %r250;
	add.s32 	%r169, %r168, 1087311;
	cvt.rn.f32.u32 	%f12, %r169;
	fma.rn.f32 	%f13, %f12, 0f2F800000, 0f2F000000;
	cvt.f64.f32 	%fd195, %f13;
	add.f64 	%fd196, %fd195, 0dBFE0000000000000;
	ld.global.f64 	%fd197, [%rd3+8];
	ld.global.u64 	%rd57, [%rd5];
	cvta.to.global.u64 	%rd58, %rd57;
	add.s64 	%rd59, %rd58, %rd40;
	ld.global.f64 	%fd198, [%rd59+16];
	ld.global.u64 	%rd60, [%rd3];
	cvta.to.global.u64 	%rd61, %rd60;
	add.s64 	%rd62, %rd61, %rd40;
	ld.global.f64 	%fd199, [%rd62+16];
	sub.f64 	%fd200, %fd198, %fd199;
	mul.f64 	%fd201, %fd197, %fd200;
	fma.rn.f64 	%fd202, %fd255, %fd196, %fd201;
	add.f64 	%fd203, %fd199, %fd202;
	st.global.f64 	[%rd62+16], %fd203;
	ld.global.u64 	%rd63, [%rd3];
	cvta.to.global.u64 	%rd64, %rd63;
	add.s64 	%rd65, %rd64, %rd40;
	ld.global.f64 	%fd204, [%rd65+16];
	min.f64 	%fd205, %fd258, %fd204;
	max.f64 	%fd206, %fd32, %fd205;
	st.global.f64 	[%rd65+16], %fd206;
	shr.u32 	%r170, %r216, 2;
	xor.b32  	%r171, %r170, %r216;
	shl.b32 	%r172, %r250, 4;
	shl.b32 	%r173, %r171, 1;
	xor.b32  	%r174, %r172, %r173;
	xor.b32  	%r175, %r174, %r250;
	xor.b32  	%r249, %r175, %r171;
	add.s32 	%r254, %r254, 1449748;
	add.s32 	%r176, %r249, %r254;
	cvt.rn.f32.u32 	%f14, %r176;
	fma.rn.f32 	%f15, %f14, 0f2F800000, 0f2F000000;
	cvt.f64.f32 	%fd207, %f15;
	add.f64 	%fd208, %fd207, 0dBFE0000000000000;
	ld.global.f64 	%fd209, [%rd3+8];
	ld.global.u64 	%rd66, [%rd5];
	cvta.to.global.u64 	%rd67, %rd66;
	add.s64 	%rd68, %rd67, %rd40;
	ld.global.f64 	%fd210, [%rd68+24];
	ld.global.u64 	%rd69, [%rd3];
	cvta.to.global.u64 	%rd70, %rd69;
	add.s64 	%rd71, %rd70, %rd40;
	ld.global.f64 	%fd211, [%rd71+24];
	sub.f64 	%fd212, %fd210, %fd211;
	mul.f64 	%fd213, %fd209, %fd212;
	fma.rn.f64 	%fd214, %fd255, %fd208, %fd213;
	add.f64 	%fd215, %fd211, %fd214;
	st.global.f64 	[%rd71+24], %fd215;
	ld.global.u64 	%rd72, [%rd3];
	cvta.to.global.u64 	%rd73, %rd72;
	add.s64 	%rd74, %rd73, %rd40;
	ld.global.f64 	%fd216, [%rd74+24];
	min.f64 	%fd217, %fd258, %fd216;
	max.f64 	%fd218, %fd32, %fd217;
	st.global.f64 	[%rd74+24], %fd218;
	add.s32 	%r212, %r212, 4;
	and.b32  	%r235, %r94, 2147483644;
	setp.ne.s32 	%p32, %r212, %r235;
	mov.u32 	%r214, %r252;
	mov.u32 	%r215, %r251;
	mov.u32 	%r216, %r250;
	mov.u32 	%r218, %r253;
	@%p32 bra 	$L__BB2_21;
$L__BB2_22:
	mov.u32 	%r57, %r249;
	mov.u32 	%r56, %r250;
	mov.u32 	%r55, %r251;
	setp.eq.s32 	%p33, %r11, 0;
	@%p33 bra 	$L__BB2_27;
	setp.eq.s32 	%p34, %r11, 1;
	mov.u32 	%r237, %r253;
	mov.u32 	%r238, %r252;
	mov.u32 	%r239, %r55;
	mov.u32 	%r240, %r56;
	mov.u32 	%r241, %r57;
	@%p34 bra 	$L__BB2_25;
	ld.param.f64 	%fd259, [_Z15updateFirefliesP5AgentiidddddP17curandStateXORWOW_param_7];
	ld.param.f64 	%fd256, [_Z15updateFirefliesP5AgentiidddddP17curandStateXORWOW_param_5];
	shr.u32 	%r178, %r253, 2;
	xor.b32  	%r179, %r178, %r253;
	shl.b32 	%r180, %r57, 4;
	shl.b32 	%r181, %r179, 1;
	xor.b32  	%r182, %r180, %r181;
	xor.b32  	%r183, %r182, %r57;
	xor.b32  	%r250, %r183, %r179;
	add.s32 	%r184, %r254, %r250;
	add.s32 	%r185, %r184, 362437;
	cvt.rn.f32.u32 	%f16, %r185;
	fma.rn.f32 	%f17, %f16, 0f2F800000, 0f2F000000;
	cvt.f64.f32 	%fd219, %f17;
	add.f64 	%fd220, %fd219, 0dBFE0000000000000;
	ld.global.f64 	%fd221, [%rd3+8];
	ld.global.u64 	%rd75, [%rd5];
	cvta.to.global.u64 	%rd76, %rd75;
	mul.wide.u32 	%rd77, %r235, 8;
	add.s64 	%rd78, %rd76, %rd77;
	ld.global.f64 	%fd222, [%rd78];
	ld.global.u64 	%rd79, [%rd3];
	cvta.to.global.u64 	%rd80, %rd79;
	add.s64 	%rd81, %rd80, %rd77;
	ld.global.f64 	%fd223, [%rd81];
	sub.f64 	%fd224, %fd222, %fd223;
	mul.f64 	%fd225, %fd221, %fd224;
	fma.rn.f64 	%fd226, %fd256, %fd220, %fd225;
	add.f64 	%fd227, %fd223, %fd226;
	st.global.f64 	[%rd81], %fd227;
	ld.global.u64 	%rd82, [%rd3];
	cvta.to.global.u64 	%rd83, %rd82;
	add.s64 	%rd84, %rd83, %rd77;
	ld.global.f64 	%fd228, [%rd84];
	min.f64 	%fd229, %fd259, %fd228;
	max.f64 	%fd230, %fd32, %fd229;
	st.global.f64 	[%rd84], %fd230;
	shr.u32 	%r186, %r252, 2;
	xor.b32  	%r187, %r186, %r252;
	shl.b32 	%r188, %r250, 4;
	shl.b32 	%r189, %r187, 1;
	xor.b32  	%r190, %r188, %r189;
	xor.b32  	%r191, %r190, %r250;
	xor.b32  	%r249, %r191, %r187;
	add.s32 	%r254, %r254, 724874;
	add.s32 	%r192, %r249, %r254;
	cvt.rn.f32.u32 	%f18, %r192;
	fma.rn.f32 	%f19, %f18, 0f2F800000, 0f2F000000;
	cvt.f64.f32 	%fd231, %f19;
	add.f64 	%fd232, %fd231, 0dBFE0000000000000;
	ld.global.f64 	%fd233, [%rd3+8];
	ld.global.u64 	%rd85, [%rd5];
	cvta.to.global.u64 	%rd86, %rd85;
	add.s64 	%rd87, %rd86, %rd77;
	ld.global.f64 	%fd234, [%rd87+8];
	ld.global.u64 	%rd88, [%rd3];
	cvta.to.global.u64 	%rd89, %rd88;
	add.s64 	%rd90, %rd89, %rd77;
	ld.global.f64 	%fd235, [%rd90+8];
	sub.f64 	%fd236, %fd234, %fd235;
	mul.f64 	%fd237, %fd233, %fd236;
	fma.rn.f64 	%fd238, %fd256, %fd232, %fd237;
	add.f64 	%fd239, %fd235, %fd238;
	st.global.f64 	[%rd90+8], %fd239;
	ld.global.u64 	%rd91, [%rd3];
	cvta.to.global.u64 	%rd92, %rd91;
	add.s64 	%rd93, %rd92, %rd77;
	ld.global.f64 	%fd240, [%rd93+8];
	min.f64 	%fd241, %fd259, %fd240;
	max.f64 	%fd242, %fd32, %fd241;
	st.global.f64 	[%rd93+8], %fd242;
	add.s32 	%r235, %r235, 2;
	mov.u32 	%r237, %r55;
	mov.u32 	%r238, %r56;
	mov.u32 	%r239, %r57;
	mov.u32 	%r240, %r250;
	mov.u32 	%r241, %r249;
$L__BB2_25:
	and.b32  	%r193, %r94, 1;
	setp.eq.b32 	%p35, %r193, 1;
	not.pred 	%p36, %p35;
	mov.u32 	%r251, %r57;
	mov.u32 	%r252, %r56;
	mov.u32 	%r253, %r55;
	@%p36 bra 	$L__BB2_27;
	ld.param.f64 	%fd260, [_Z15updateFirefliesP5AgentiidddddP17curandStateXORWOW_param_7];
	ld.param.f64 	%fd257, [_Z15updateFirefliesP5AgentiidddddP17curandStateXORWOW_param_5];
	shr.u32 	%r194, %r237, 2;
	xor.b32  	%r195, %r194, %r237;
	shl.b32 	%r196, %r241, 4;
	shl.b32 	%r197, %r195, 1;
	xor.b32  	%r198, %r196, %r197;
	xor.b32  	%r199, %r198, %r241;
	xor.b32  	%r249, %r199, %r195;
	add.s32 	%r254, %r254, 362437;
	add.s32 	%r200, %r249, %r254;
	cvt.rn.f32.u32 	%f20, %r200;
	fma.rn.f32 	%f21, %f20, 0f2F800000, 0f2F000000;
	cvt.f64.f32 	%fd243, %f21;
	add.f64 	%fd244, %fd243, 0dBFE0000000000000;
	ld.global.f64 	%fd245, [%rd3+8];
	ld.global.u64 	%rd94, [%rd5];
	cvta.to.global.u64 	%rd95, %rd94;
	mul.wide.u32 	%rd96, %r235, 8;
	add.s64 	%rd97, %rd95, %rd96;
	ld.global.f64 	%fd246, [%rd97];
	ld.global.u64 	%rd98, [%rd3];
	cvta.to.global.u64 	%rd99, %rd98;
	add.s64 	%rd100, %rd99, %rd96;
	ld.global.f64 	%fd247, [%rd100];
	sub.f64 	%fd248, %fd246, %fd247;
	mul.f64 	%fd249, %fd245, %fd248;
	fma.rn.f64 	%fd250, %fd257, %fd244, %fd249;
	add.f64 	%fd251, %fd247, %fd250;
	st.global.f64 	[%rd100], %fd251;
	ld.global.u64 	%rd101, [%rd3];
	cvta.to.global.u64 	%rd102, %rd101;
	add.s64 	%rd103, %rd102, %rd96;
	ld.global.f64 	%fd252, [%rd103];
	min.f64 	%fd253, %fd260, %fd252;
	max.f64 	%fd254, %fd32, %fd253;
	st.global.f64 	[%rd103], %fd254;
	mov.u32 	%r250, %r241;
	mov.u32 	%r251, %r240;
	mov.u32 	%r252, %r239;
	mov.u32 	%r253, %r238;
$L__BB2_27:
	add.s32 	%r201, %r201, 1;
	setp.eq.s32 	%p37, %r201, %r93;
	@%p37 bra 	$L__BB2_42;
	bra.uni 	$L__BB2_4;
$L__BB2_28:
	setp.eq.s32 	%p4, %r93, 1;
	mov.b64 	%rd106, 0;
	@%p4 bra 	$L__BB2_36;
	and.b32  	%r81, %r93, 2147483646;
	ld.global.f64 	%fd20, [%rd3+16];
	mul.f64 	%fd34, %fd30, 0d8000000000000000;
	mul.f64 	%fd35, %fd34, 0d0000000000000000;
	fma.rn.f64 	%fd36, %fd35, 0d3FF71547652B82FE, 0d4338000000000000;
	{
	.reg .b32 %temp; 
	mov.b64 	{%r99, %temp}, %fd36;
	}
	mov.f64 	%fd37, 0dC338000000000000;
	add.rn.f64 	%fd38, %fd36, %fd37;
	fma.rn.f64 	%fd39, %fd38, 0dBFE62E42FEFA39EF, %fd35;
	fma.rn.f64 	%fd40, %fd38, 0dBC7ABC9E3B39803F, %fd39;
	fma.rn.f64 	%fd41, %fd40, 0d3E5ADE1569CE2BDF, 0d3E928AF3FCA213EA;
	fma.rn.f64 	%fd42, %fd41, %fd40, 0d3EC71DEE62401315;
	fma.rn.f64 	%fd43, %fd42, %fd40, 0d3EFA01997C89EB71;
	fma.rn.f64 	%fd44, %fd43, %fd40, 0d3F2A01A014761F65;
	fma.rn.f64 	%fd45, %fd44, %fd40, 0d3F56C16C1852B7AF;
	fma.rn.f64 	%fd46, %fd45, %fd40, 0d3F81111111122322;
	fma.rn.f64 	%fd47, %fd46, %fd40, 0d3FA55555555502A1;
	fma.rn.f64 	%fd48, %fd47, %fd40, 0d3FC5555555555511;
	fma.rn.f64 	%fd49, %fd48, %fd40, 0d3FE000000000000B;
	fma.rn.f64 	%fd50, %fd49, %fd40, 0d3FF0000000000000;
	fma.rn.f64 	%fd51, %fd50, %fd40, 0d3FF0000000000000;
	{
	.reg .b32 %temp; 
	mov.b64 	{%r100, %temp}, %fd51;
	}
	{
	.reg .b32 %temp; 
	mov.b64 	{%temp, %r101}, %fd51;
	}
	shl.b32 	%r102, %r99, 20;
	add.s32 	%r103, %r102, %r101;
	mov.b64 	%fd21, {%r100, %r103};
	{
	.reg .b32 %temp; 
	mov.b64 	{%temp, %r104}, %fd35;
	}
	mov.b32 	%f5, %r104;
	abs.f32 	%f3, %f5;
	setp.lt.f64 	%p5, %fd35, 0d0000000000000000;
	add.f64 	%fd52, %fd35, 0d7FF0000000000000;
	selp.f64 	%fd22, 0d0000000000000000, %fd52, %p5;
	shr.u32 	%r105, %r99, 31;
	add.s32 	%r106, %r99, %r105;
	shr.s32 	%r107, %r106, 1;
	shl.b32 	%r108, %r107, 20;
	add.s32 	%r109, %r101, %r108;
	mov.b64 	%fd53, {%r100, %r109};
	sub.s32 	%r110, %r99, %r107;
	shl.b32 	%r111, %r110, 20;
	add.s32 	%r112, %r111, 1072693248;
	mov.b32 	%r248, 0;
	mov.b64 	%fd54, {%r248, %r112};
	mul.f64 	%fd23, %fd54, %fd53;
$L__BB2_30:
	mul.wide.u32 	%rd22, %r248, 32;
	add.s64 	%rd23, %rd1, %rd22;
	add.s64 	%rd13, %rd23, 16;
	ld.global.f64 	%fd55, [%rd23+16];
	setp.leu.f64 	%p6, %fd55, %fd20;
	@%p6 bra 	$L__BB2_32;
	setp.geu.f32 	%p7, %f3, 0f40874800;
	setp.lt.f32 	%p8, %f3, 0f4086232B;
	selp.f64 	%fd56, %fd22, %fd23, %p7;
	selp.f64 	%fd57, %fd21, %fd56, %p8;
	mul.f64 	%fd58, %fd29, %fd57;
	st.global.f64 	[%rd3+8], %fd58;
$L__BB2_32:
	ld.global.f64 	%fd59, [%rd13+32];
	setp.leu.f64 	%p9, %fd59, %fd20;
	@%p9 bra 	$L__BB2_34;
	setp.geu.f32 	%p10, %f3, 0f40874800;
	setp.lt.f32 	%p11, %f3, 0f4086232B;
	selp.f64 	%fd60, %fd22, %fd23, %p10;
	selp.f64 	%fd61, %fd21, %fd60, %p11;
	mul.f64 	%fd62, %fd29, %fd61;
	st.global.f64 	[%rd3+8], %fd62;
$L__BB2_34:
	add.s32 	%r248, %r248, 2;
	setp.ne.s32 	%p12, %r248, %r81;
	@%p12 bra 	$L__BB2_30;
	cvt.u64.u32 	%rd106, %r81;
$L__BB2_36:
	and.b32  	%r113, %r93, 1;
	setp.eq.b32 	%p13, %r113, 1;
	not.pred 	%p14, %p13;
	@%p14 bra 	$L__BB2_42;
	shl.b64 	%rd24, %rd106, 5;
	add.s64 	%rd25, %rd1, %rd24;
	ld.global.f64 	%fd63, [%rd25+16];
	ld.global.f64 	%fd64, [%rd3+16];
	setp.leu.f64 	%p15, %fd63, %fd64;
	@%p15 bra 	$L__BB2_42;
	mul.f64 	%fd65, %fd30, 0d8000000000000000;
	mul.f64 	%fd24, %fd65, 0d0000000000000000;
	fma.rn.f64 	%fd66, %fd24, 0d3FF71547652B82FE, 0d4338000000000000;
	{
	.reg .b32 %temp; 
	mov.b64 	{%r84, %temp}, %fd66;
	}
	mov.f64 	%fd67, 0dC338000000000000;
	add.rn.f64 	%fd68, %fd66, %fd67;
	fma.rn.f64 	%fd69, %fd68, 0dBFE62E42FEFA39EF, %fd24;
	fma.rn.f64 	%fd70, %fd68, 0dBC7ABC9E3B39803F, %fd69;
	fma.rn.f64 	%fd71, %fd70, 0d3E5ADE1569CE2BDF, 0d3E928AF3FCA213EA;
	fma.rn.f64 	%fd72, %fd71, %fd70, 0d3EC71DEE62401315;
	fma.rn.f64 	%fd73, %fd72, %fd70, 0d3EFA01997C89EB71;
	fma.rn.f64 	%fd74, %fd73, %fd70, 0d3F2A01A014761F65;
	fma.rn.f64 	%fd75, %fd74, %fd70, 0d3F56C16C1852B7AF;
	fma.rn.f64 	%fd76, %fd75, %fd70, 0d3F81111111122322;
	fma.rn.f64 	%fd77, %fd76, %fd70, 0d3FA55555555502A1;
	fma.rn.f64 	%fd78, %fd77, %fd70, 0d3FC5555555555511;
	fma.rn.f64 	%fd79, %fd78, %fd70, 0d3FE000000000000B;
	fma.rn.f64 	%fd80, %fd79, %fd70, 0d3FF0000000000000;
	fma.rn.f64 	%fd81, %fd80, %fd70, 0d3FF0000000000000;
	{
	.reg .b32 %temp; 
	mov.b64 	{%r85, %temp}, %fd81;
	}
	{
	.reg .b32 %temp; 
	mov.b64 	{%temp, %r86}, %fd81;
	}
	shl.b32 	%r114, %r84, 20;
	add.s32 	%r115, %r114, %r86;
	mov.b64 	%fd270, {%r85, %r115};
	{
	.reg .b32 %temp; 
	mov.b64 	{%temp, %r116}, %fd24;
	}
	mov.b32 	%f6, %r116;
	abs.f32 	%f4, %f6;
	setp.lt.f32 	%p16, %f4, 0f4086232B;
	@%p16 bra 	$L__BB2_41;
	setp.lt.f64 	%p17, %fd24, 0d0000000000000000;
	add.f64 	%fd82, %fd24, 0d7FF0000000000000;
	selp.f64 	%fd270, 0d0000000000000000, %fd82, %p17;
	setp.geu.f32 	%p18, %f4, 0f40874800;
	@%p18 bra 	$L__BB2_41;
	shr.u32 	%r117, %r84, 31;
	add.s32 	%r118, %r84, %r117;
	shr.s32 	%r119, %r118, 1;
	shl.b32 	%r120, %r119, 20;
	add.s32 	%r121, %r86, %r120;
	mov.b64 	%fd83, {%r85, %r121};
	sub.s32 	%r122, %r84, %r119;
	shl.b32 	%r123, %r122, 20;
	add.s32 	%r124, %r123, 1072693248;
	mov.b32 	%r125, 0;
	mov.b64 	%fd84, {%r125, %r124};
	mul.f64 	%fd270, %fd84, %fd83;
$L__BB2_41:
	mul.f64 	%fd85, %fd29, %fd270;
	st.global.f64 	[%rd3+8], %fd85;
$L__BB2_42:
	st.global.v2.u32 	[%rd2], {%r254, %r253};
	st.global.v2.u32 	[%rd2+8], {%r252, %r251};
	st.global.v2.u32 	[%rd2+16], {%r250, %r249};
	st.global.v2.u32 	[%rd2+24], {%r8, %r9};
	st.global.f32 	[%rd2+32], %f1;
	st.global.f64 	[%rd2+40], %fd1;
	bar.sync 	0;
$L__BB2_43:
	ret;

}


// ===== COMPILED SASS (sm_100) =====

	.target	sm_100

	.elftype	@"ET_EXEC"


//--------------------- .note.nv.tkinfo           --------------------------
	.section	.note.nv.tkinfo,"",@"SHT_NOTE"
	.sectionflags	@"SHF_NOTE_NV_TKINFO"
	.tkinfo
        /*0018*/ 	.word	0x00000002
        /*0030*/ 	.string	""
        /*0030*/ 	.string	"ptxas"
        /*0030*/ 	.string	"Cuda compilation tools, release 13.0, V13.0.88"
        /*0030*/ 	.string	"Build cuda_13.0.r13.0/compiler.36424714_0"
        /*0030*/ 	.string	"-arch sm_100 -m 64 "



//--------------------- .note.nv.cuinfo           --------------------------
	.section	.note.nv.cuinfo,"",@"SHT_NOTE"
	.sectionflags	@"SHF_NOTE_NV_CUINFO"
        /*0018*/ 	.short	0x0002
        /*001a*/ 	.short	0x0064
        /*001c*/ 	.short	0x0082
	.zero		2


//--------------------- .nv.info                  --------------------------
	.section	.nv.info,"",@"SHT_CUDA_INFO"
	.align	4


	//----- nvinfo : EIATTR_REGCOUNT
	.align		4
        /*0000*/ 	.byte	0x04, 0x2f
        /*0002*/ 	.short	(.L_10 - .L_9)
	.align		4
.L_9:
        /*0004*/ 	.word	index@(_Z16initializeCurandP17curandStateXORWOWiy)
        /*0008*/ 	.word	0x0000001f


	//----- nvinfo : EIATTR_FRAME_SIZE
	.align		4
.L_10:
        /*000c*/ 	.byte	0x04, 0x11
        /*000e*/ 	.short	(.L_12 - .L_11)
	.align		4
.L_11:
        /*0010*/ 	.word	index@(_Z16initializeCurandP17curandStateXORWOWiy)
        /*0014*/ 	.word	0x00000000


	//----- nvinfo : EIATTR_REGCOUNT
	.align		4
.L_12:
        /*0018*/ 	.byte	0x04, 0x2f
        /*001a*/ 	.short	(.L_14 - .L_13)
	.align		4
.L_13:
        /*001c*/ 	.word	index@(_Z15evaluateFitnessP5Agentii)
        /*0020*/ 	.word	0x0000001e


	//----- nvinfo : EIATTR_FRAME_SIZE
	.align		4
.L_14:
        /*0024*/ 	.byte	0x04, 0x11
        /*0026*/ 	.short	(.L_16 - .L_15)
	.align		4
.L_15:
        /*0028*/ 	.word	index@($__internal_1_$__cuda_sm20_dblrcp_rn_slowpath_v3)
        /*002c*/ 	.word	0x00000000


	//----- nvinfo : EIATTR_FRAME_SIZE
	.align		4
.L_16:
        /*0030*/ 	.byte	0x04, 0x11
        /*0032*/ 	.short	(.L_18 - .L_17)
	.align		4
.L_17:
        /*0034*/ 	.word	index@(_Z15evaluateFitnessP5Agentii)
        /*0038*/ 	.word	0x00000000


	//----- nvinfo : EIATTR_REGCOUNT
	.align		4
.L_18:
        /*003c*/ 	.byte	0x04, 0x2f
        /*003e*/ 	.short	(.L_20 - .L_19)
	.align		4
.L_19:
        /*0040*/ 	.word	index@(_Z15updateFirefliesP5AgentiidddddP17curandStateXORWOW)
        /*0044*/ 	.word	0x00000028


	//----- nvinfo : EIATTR_FRAME_SIZE
	.align		4
.L_20:
        /*0048*/ 	.byte	0x04, 0x11
        /*004a*/ 	.short	(.L_22 - .L_21)
	.align		4
.L_21:
        /*004c*/ 	.word	index@($__internal_0_$__cuda_sm20_dsqrt_rn_f64_mediumpath_v1)
        /*0050*/ 	.word	0x00000000


	//----- nvinfo : EIATTR_FRAME_SIZE
	.align		4
.L_22:
        /*0054*/ 	.byte	0x04, 0x11
        /*0056*/ 	.short	(.L_24 - .L_23)
	.align		4
.L_23:
        /*0058*/ 	.word	index@(_Z15updateFirefliesP5AgentiidddddP17curandStateXORWOW)
        /*005c*/ 	.word	0x00000000


	//----- nvinfo : EIATTR_MIN_STACK_SIZE
	.align		4
.L_24:
        /*0060*/ 	.byte	0x04, 0x12
        /*0062*/ 	.short	(.L_26 - .L_25)
	.align		4
.L_25:
        /*0064*/ 	.word	index@(_Z15updateFirefliesP5AgentiidddddP17curandStateXORWOW)
        /*0068*/ 	.word	0x00000000


	//----- nvinfo : EIATTR_MIN_STACK_SIZE
	.align		4
.L_26:
        /*006c*/ 	.byte	0x04, 0x12
        /*006e*/ 	.short	(.L_28 - .L_27)
	.align		4
.L_27:
        /*0070*/ 	.word	index@(_Z15evaluateFitnessP5Agentii)
        /*0074*/ 	.word	0x00000000


	//----- nvinfo : EIATTR_MIN_STACK_SIZE
	.align		4
.L_28:
        /*0078*/ 	.byte	0x04, 0x12
        /*007a*/ 	.short	(.L_30 - .L_29)
	.align		4
.L_29:
        /*007c*/ 	.word	index@(_Z16initializeCurandP17curandStateXORWOWiy)
        /*0080*/ 	.word	0x00000000
.L_30:


//--------------------- .nv.compat                --------------------------
	.section	.nv.compat,"",@"SHT_CUDA_COMPAT_INFO"
	.align	4
        /*0000*/ 	.byte	0x02, 0x09, 0x00, 0x00, 0x02, 0x02, 0x01, 0x00, 0x02, 0x05, 0x05, 0x00, 0x03, 0x07, 0x01, 0x01
        /*0010*/ 	.byte	0x02, 0x03, 0x00, 0x00, 0x02, 0x06, 0x01, 0x00, 0x04, 0x0b, 0x08, 0x00, 0x01, 0x00, 0x00, 0x00
        /*0020*/ 	.byte	0x00, 0x00, 0x00, 0x00


//--------------------- .nv.info._Z15updateFirefliesP5AgentiidddddP17curandStateXORWOW --------------------------
	.section	.nv.info._Z15updateFirefliesP5AgentiidddddP17curandStateXORWOW,"",@"SHT_CUDA_INFO"
	.sectionflags	@""
	.align	4


	//----- nvinfo : EIATTR_CUDA_API_VERSION
	.align		4
        /*0000*/ 	.byte	0x04, 0x37
        /*0002*/ 	.short	(.L_32 - .L_31)
.L_31:
        /*0004*/ 	.word	0x00000082


	//----- nvinfo : EIATTR_KPARAM_INFO
	.align		4
.L_32:
        /*0008*/ 	.byte	0x04, 0x17
        /*000a*/ 	.short	(.L_34 - .L_33)
.L_33:
        /*000c*/ 	.word	0x00000000
        /*0010*/ 	.short	0x0008
        /*0012*/ 	.short	0x0038
        /*0014*/ 	.byte	0x00, 0xf5, 0x21, 0x00


	//----- nvinfo : EIATTR_KPARAM_INFO
	.align		4
.L_34:
        /*0018*/ 	.byte	0x04, 0x17
        /*001a*/ 	.short	(.L_36 - .L_35)
.L_35:
        /*001c*/ 	.word	0x00000000
        /*0020*/ 	.short	0x0007
        /*0022*/ 	.short	0x0030
        /*0024*/ 	.byte	0x00, 0xf0, 0x21, 0x00


	//----- nvinfo : EIATTR_KPARAM_INFO
	.align		4
.L_36:
        /*0028*/ 	.byte	0x04, 0x17
        /*002a*/ 	.short	(.L_38 - .L_37)
.L_37:
        /*002c*/ 	.word	0x00000000
        /*0030*/ 	.short	0x0006
        /*0032*/ 	.short	0x0028
        /*0034*/ 	.byte	0x00, 0xf0, 0x21, 0x00


	//----- nvinfo : EIATTR_KPARAM_INFO
	.align		4
.L_38:
        /*0038*/ 	.byte	0x04, 0x17
        /*003a*/ 	.short	(.L_40 - .L_39)
.L_39:
        /*003c*/ 	.word	0x00000000
        /*0040*/ 	.short	0x0005
        /*0042*/ 	.short	0x0020
        /*0044*/ 	.byte	0x00, 0xf0, 0x21, 0x00


	//----- nvinfo : EIATTR_KPARAM_INFO
	.align		4
.L_40:
        /*0048*/ 	.byte	0x04, 0x17
        /*004a*/ 	.short	(.L_42 - .L_41)
.L_41:
        /*004c*/ 	.word	0x00000000
        /*0050*/ 	.short	0x0004
        /*0052*/ 	.short	0x0018
        /*0054*/ 	.byte	0x00, 0xf0, 0x21, 0x00


	//----- nvinfo : EIATTR_KPARAM_INFO
	.align		4
.L_42:
        /*0058*/ 	.byte	0x04, 0x17
        /*005a*/ 	.short	(.L_44 - .L_43)
.L_43:
        /*005c*/ 	.word	0x00000000
        /*0060*/ 	.short	0x0003
        /*0062*/ 	.short	0x0010
        /*0064*/ 	.byte	0x00, 0xf0, 0x21, 0x00


	//----- nvinfo : EIATTR_KPARAM_INFO
	.align		4
.L_44:
        /*0068*/ 	.byte	0x04, 0x17
        /*006a*/ 	.short	(.L_46 - .L_45)
.L_45:
        /*006c*/ 	.word	0x00000000
        /*0070*/ 	.short	0x0002
        /*0072*/ 	.short	0x000c
        /*0074*/ 	.byte	0x00, 0xf0, 0x11, 0x00


	//----- nvinfo : EIATTR_KPARAM_INFO
	.align		4
.L_46:
        /*0078*/ 	.byte	0x04, 0x17
        /*007a*/ 	.short	(.L_48 - .L_47)
.L_47:
        /*007c*/ 	.word	0x00000000
        /*0080*/ 	.short	0x0001
        /*0082*/ 	.short	0x0008
        /*0084*/ 	.byte	0x00, 0xf0, 0x11, 0x00


	//----- nvinfo : EIATTR_KPARAM_INFO
	.align		4
.L_48:
        /*0088*/ 	.byte	0x04, 0x17
        /*008a*/ 	.short	(.L_50 - .L_49)
.L_49:
        /*008c*/ 	.word	0x00000000
        /*0090*/ 	.short	0x0000
        /*0092*/ 	.short	0x0000
        /*0094*/ 	.byte	0x00, 0xf5, 0x21, 0x00


	//----- nvinfo : EIATTR_SPARSE_MMA_MASK
	.align		4
.L_50:
        /*0098*/ 	.byte	0x03, 0x50
        /*009a*/ 	.short	0x0000


	//----- nvinfo : EIATTR_MAXREG_COUNT
	.align		4
        /*009c*/ 	.byte	0x03, 0x1b
        /*009e*/ 	.short	0x00ff


	//----- nvinfo : EIATTR_NUM_BARRIERS
	.align		4
        /*00a0*/ 	.byte	0x02, 0x4c
        /*00a2*/ 	.byte	0x01
	.zero		1


	//----- nvinfo : EIATTR_MERCURY_ISA_VERSION
	.align		4
        /*00a4*/ 	.byte	0x03, 0x5f
        /*00a6*/ 	.short	0x0101


	//----- nvinfo : EIATTR_VRC_CTA_INIT_COUNT
	.align		4
        /*00a8*/ 	.byte	0x02, 0x4a
	.zero		1
	.zero		1


	//----- nvinfo : EIATTR_EXIT_INSTR_OFFSETS
	.align		4
        /*00ac*/ 	.byte	0x04, 0x1c
        /*00ae*/ 	.short	(.L_52 - .L_51)


	//   ....[0]....
.L_51:
        /*00b0*/ 	.word	0x00000070


	//   ....[1]....
        /*00b4*/ 	.word	0x00003e30


	//----- nvinfo : EIATTR_CRS_STACK_SIZE
	.align		4
.L_52:
        /*00b8*/ 	.byte	0x04, 0x1e
        /*00ba*/ 	.short	(.L_54 - .L_53)
.L_53:
        /*00bc*/ 	.word	0x00000000


	//----- nvinfo : EIATTR_CBANK_PARAM_SIZE
	.align		4
.L_54:
        /*00c0*/ 	.byte	0x03, 0x19
        /*00c2*/ 	.short	0x0040


	//----- nvinfo : EIATTR_PARAM_CBANK
	.align		4
        /*00c4*/ 	.byte	0x04, 0x0a
        /*00c6*/ 	.short	(.L_56 - .L_55)
	.align		4
.L_55:
        /*00c8*/ 	.word	index@(.nv.constant0._Z15updateFirefliesP5AgentiidddddP17curandStateXORWOW)
        /*00cc*/ 	.short	0x0380
        /*00ce*/ 	.short	0x0040


	//----- nvinfo : EIATTR_SW_WAR
	.align		4
.L_56:
        /*00d0*/ 	.byte	0x04, 0x36
        /*00d2*/ 	.short	(.L_58 - .L_57)
.L_57:
        /*00d4*/ 	.word	0x00000008
.L_58:


//--------------------- .nv.info._Z15evaluateFitnessP5Agentii --------------------------
	.section	.nv.info._Z15evaluateFitnessP5Agentii,"",@"SHT_CUDA_INFO"
	.sectionflags	@""
	.align	4


	//----- nvinfo : EIATTR_CUDA_API_VERSION
	.align		4
        /*0000*/ 	.byte	0x04, 0x37
        /*0002*/ 	.short	(.L_60 - .L_59)
.L_59:
        /*0004*/ 	.word	0x00000082


	//----- nvinfo : EIATTR_KPARAM_INFO
	.align		4
.L_60:
        /*0008*/ 	.byte	0x04, 0x17
        /*000a*/ 	.short	(.L_62 - .L_61)
.L_61:
        /*000c*/ 	.word	0x00000000
        /*0010*/ 	.short	0x0002
        /*0012*/ 	.short	0x000c
        /*0014*/ 	.byte	0x00, 0xf0, 0x11, 0x00


	//----- nvinfo : EIATTR_KPARAM_INFO
	.align		4
.L_62:
        /*0018*/ 	.byte	0x04, 0x17
        /*001a*/ 	.short	(.L_64 - .L_63)
.L_63:
        /*001c*/ 	.word	0x00000000
        /*0020*/ 	.short	0x0001
        /*0022*/ 	.short	0x0008
        /*0024*/ 	.byte	0x00, 0xf0, 0x11, 0x00


	//----- nvinfo : EIATTR_KPARAM_INFO
	.align		4
.L_64:
        /*0028*/ 	.byte	0x04, 0x17
        /*002a*/ 	.short	(.L_66 - .L_65)
.L_65:
        /*002c*/ 	.word	0x00000000
        /*0030*/ 	.short	0x0000
        /*0032*/ 	.short	0x0000
        /*0034*/ 	.byte	0x00, 0xf5, 0x21, 0x00


	//----- nvinfo : EIATTR_SPARSE_MMA_MASK
	.align		4
.L_66:
        /*0038*/ 	.byte	0x03, 0x50
        /*003a*/ 	.short	0x0000


	//----- nvinfo : EIATTR_MAXREG_COUNT
	.align		4
        /*003c*/ 	.byte	0x03, 0x1b
        /*003e*/ 	.short	0x00ff


	//----- nvinfo : EIATTR_MERCURY_ISA_VERSION
	.align		4
        /*0040*/ 	.byte	0x03, 0x5f
        /*0042*/ 	.short	0x0101


	//----- nvinfo : EIATTR_VRC_CTA_INIT_COUNT
	.align		4
        /*0044*/ 	.byte	0x02, 0x4a
	.zero		1
	.zero		1


	//----- nvinfo : EIATTR_EXIT_INSTR_OFFSETS
	.align		4
        /*0048*/ 	.byte	0x04, 0x1c
        /*004a*/ 	.short	(.L_68 - .L_67)


	//   ....[0]....
.L_67:
        /*004c*/ 	.word	0x00000070


	//   ....[1]....
        /*0050*/ 	.word	0x00000880


	//----- nvinfo : EIATTR_CRS_STACK_SIZE
	.align		4
.L_68:
        /*0054*/ 	.byte	0x04, 0x1e
        /*0056*/ 	.short	(.L_70 - .L_69)
.L_69:
        /*0058*/ 	.word	0x00000000


	//----- nvinfo : EIATTR_CBANK_PARAM_SIZE
	.align		4
.L_70:
        /*005c*/ 	.byte	0x03, 0x19
        /*005e*/ 	.short	0x0010


	//----- nvinfo : EIATTR_PARAM_CBANK
	.align		4
        /*0060*/ 	.byte	0x04, 0x0a
        /*0062*/ 	.short	(.L_72 - .L_71)
	.align		4
.L_71:
        /*0064*/ 	.word	index@(.nv.constant0._Z15evaluateFitnessP5Agentii)
        /*0068*/ 	.short	0x0380
        /*006a*/ 	.short	0x0010


	//----- nvinfo : EIATTR_SW_WAR
	.align		4
.L_72:
        /*006c*/ 	.byte	0x04, 0x36
        /*006e*/ 	.short	(.L_74 - .L_73)
.L_73:
        /*0070*/ 	.word	0x00000008
.L_74:


//--------------------- .nv.info._Z16initializeCurandP17curandStateXORWOWiy --------------------------
	.section	.nv.info._Z16initializeCurandP17curandStateXORWOWiy,"",@"SHT_CUDA_INFO"
	.sectionflags	@""
	.align	4


	//----- nvinfo : EIATTR_CUDA_API_VERSION
	.align		4
        /*0000*/ 	.byte	0x04, 0x37
        /*0002*/ 	.short	(.L_76 - .L_75)
.L_75:
        /*0004*/ 	.word	0x00000082


	//----- nvinfo : EIATTR_KPARAM_INFO
	.align		4
.L_76:
        /*0008*/ 	.byte	0x04, 0x17
        /*000a*/ 	.short	(.L_78 - .L_77)
.L_77:
        /*000c*/ 	.word	0x00000000
        /*0010*/ 	.short	0x0002
        /*0012*/ 	.short	0x0010
        /*0014*/ 	.byte	0x00, 0xf0, 0x21, 0x00


	//----- nvinfo : EIATTR_KPARAM_INFO
	.align		4
.L_78:
        /*0018*/ 	.byte	0x04, 0x17
        /*001a*/ 	.short	(.L_80 - .L_79)
.L_79:
        /*001c*/ 	.word	0x00000000
        /*0020*/ 	.short	0x0001
        /*0022*/ 	.short	0x0008
        /*0024*/ 	.byte	0x00, 0xf0, 0x11, 0x00


	//----- nvinfo : EIATTR_KPARAM_INFO
	.align		4
.L_80:
        /*0028*/ 	.byte	0x04, 0x17
        /*002a*/ 	.short	(.L_82 - .L_81)
.L_81:
        /*002c*/ 	.word	0x00000000
        /*0030*/ 	.short	0x0000
        /*0032*/ 	.short	0x0000
        /*0034*/ 	.byte	0x00, 0xf5, 0x21, 0x00


	//----- nvinfo : EIATTR_SPARSE_MMA_MASK
	.align		4
.L_82:
        /*0038*/ 	.byte	0x03, 0x50
        /*003a*/ 	.short	0x0000


	//----- nvinfo : EIATTR_MAXREG_COUNT
	.align		4
        /*003c*/ 	.byte	0x03, 0x1b
        /*003e*/ 	.short	0x00ff


	//----- nvinfo : EIATTR_MERCURY_ISA_VERSION
	.align		4
        /*0040*/ 	.byte	0x03, 0x5f
        /*0042*/ 	.short	0x0101


	//----- nvinfo : EIATTR_VRC_CTA_INIT_COUNT
	.align		4
        /*0044*/ 	.byte	0x02, 0x4a
	.zero		1
	.zero		1


	//----- nvinfo : EIATTR_EXIT_INSTR_OFFSETS
	.align		4
        /*0048*/ 	.byte	0x04, 0x1c
        /*004a*/ 	.short	(.L_84 - .L_83)


	//   ....[0]....
.L_83:
        /*004c*/ 	.word	0x00000070


	//   ....[1]....
        /*0050*/ 	.word	0x00000f00


	//----- nvinfo : EIATTR_CRS_STACK_SIZE
	.align		4
.L_84:
        /*0054*/ 	.byte	0x04, 0x1e
        /*0056*/ 	.short	(.L_86 - .L_85)
.L_85:
        /*0058*/ 	.word	0x00000000


	//----- nvinfo : EIATTR_CBANK_PARAM_SIZE
	.align		4
.L_86:
        /*005c*/ 	.byte	0x03, 0x19
        /*005e*/ 	.short	0x0018


	//----- nvinfo : EIATTR_PARAM_CBANK
	.align		4
        /*0060*/ 	.byte	0x04, 0x0a
        /*0062*/ 	.short	(.L_88 - .L_87)
	.align		4
.L_87:
        /*0064*/ 	.word	index@(.nv.constant0._Z16initializeCurandP17curandStateXORWOWiy)
        /*0068*/ 	.short	0x0380
        /*006a*/ 	.short	0x0018


	//----- nvinfo : EIATTR_SW_WAR
	.align		4
.L_88:
        /*006c*/ 	.byte	0x04, 0x36
        /*006e*/ 	.short	(.L_90 - .L_89)
.L_89:
        /*0070*/ 	.word	0x00000008
.L_90:


//--------------------- .nv.callgraph             --------------------------
	.section	.nv.callgraph,"",@"SHT_CUDA_CALLGRAPH"
	.align	4
	.sectionentsize	8
	.align		4
        /*0000*/ 	.word	0x00000000
	.align		4
        /*0004*/ 	.word	0xffffffff
	.align		4
        /*0008*/ 	.word	0x00000000
	.align		4
        /*000c*/ 	.word	0xfffffffe
	.align		4
        /*0010*/ 	.word	0x00000000
	.align		4
        /*0014*/ 	.word	0xfffffffd
	.align		4
        /*0018*/ 	.word	0x00000000
	.align		4
        /*001c*/ 	.word	0xfffffffc


//--------------------- .nv.constant4             --------------------------
	.section	.nv.constant4,"a",@progbits
	.align	8
	.align		8
.nv.constant4:
        /*0000*/ 	.dword	precalc_xorwow_matrix
	.align		8
        /*0008*/ 	.dword	precalc_xorwow_offset_matrix
	.align		8
        /*0010*/ 	.dword	mrg32k3aM1
	.align		8
        /*0018*/ 	.dword	mrg32k3aM2
	.align		8
        /*0020*/ 	.dword	mrg32k3aM1SubSeq
	.align		8
        /*0028*/ 	.dword	mrg32k3aM2SubSeq
	.align		8
        /*0030*/ 	.dword	mrg32k3aM1Seq
	.align		8
        /*0038*/ 	.dword	mrg32k3aM2Seq


//--------------------- .nv.constant3             --------------------------
	.section	.nv.constant3,"a",@progbits
	.align	8
.nv.constant3:
	.type		__cr_lgamma_table,@object
	.size		__cr_lgamma_table,(.L_8 - __cr_lgamma_table)
__cr_lgamma_table:
        /*0000*/ 	.byte	0x00, 0x00, 0x00, 0x00, 0x00, 0x00, 0x00, 0x00, 0x00, 0x00, 0x00, 0x00, 0x00, 0x00, 0x00, 0x00
        /*0010*/ 	.byte	0xef, 0x39, 0xfa, 0xfe, 0x42, 0x2e, 0xe6, 0x3f, 0x02, 0x20, 0x2a, 0xfa, 0x0b, 0xab, 0xfc, 0x3f
        /*0020*/ 	.byte	0xf9, 0x2c, 0x92, 0x7c, 0xa7, 0x6c, 0x09, 0x40, 0xc9, 0x79, 0x44, 0x3c, 0x64, 0x26, 0x13, 0x40
        /*0030*/ 	.byte	0xca, 0x01, 0xcf, 0x3a, 0x27, 0x51, 0x1a, 0x40, 0x30, 0xcc, 0x2d, 0xf3, 0xe1, 0x0c, 0x21, 0x40
        /*0040*/ 	.byte	0x0d, 0xb7, 0xfc, 0x82, 0x8e, 0x35, 0x25, 0x40
.L_8:


//--------------------- .text._Z15updateFirefliesP5AgentiidddddP17curandStateXORWOW --------------------------
	.section	.text._Z15updateFirefliesP5AgentiidddddP17curandStateXORWOW,"ax",@progbits
	.align	128
        .global         _Z15updateFirefliesP5AgentiidddddP17curandStateXORWOW
        .type           _Z15updateFirefliesP5AgentiidddddP17curandStateXORWOW,@function
        .size           _Z15updateFirefliesP5AgentiidddddP17curandStateXORWOW,(.L_x_56 - _Z15updateFirefliesP5AgentiidddddP17curandStateXORWOW)
        .other          _Z15updateFirefliesP5AgentiidddddP17curandStateXORWOW,@"STO_CUDA_ENTRY STV_DEFAULT"
_Z15updateFirefliesP5AgentiidddddP17curandStateXORWOW:
.text._Z15updateFirefliesP5AgentiidddddP17curandStateXORWOW:
[----:B------:R-:W-:Y:S01]  /*0000*/  LDC R1, c[0x0][0x37c] ;  /* 0x0000df00ff017b82 */ /* 0x000fe20000000800 */
[----:B------:R-:W0:Y:S07]  /*0010*/  S2R R13, SR_TID.X ;  /* 0x00000000000d7919 */ /* 0x000e2e0000002100 */
[----:B------:R-:W0:Y:S01]  /*0020*/  S2UR UR4, SR_CTAID.X ;  /* 0x00000000000479c3 */ /* 0x000e220000002500 */
[----:B------:R-:W1:Y:S07]  /*0030*/  LDCU UR13, c[0x0][0x388] ;  /* 0x00007100ff0d77ac */ /* 0x000e6e0008000800 */
[----:B------:R-:W0:Y:S02]  /*0040*/  LDC R0, c[0x0][0x360] ;  /* 0x0000d800ff007b82 */ /* 0x000e240000000800 */
[----:B0-----:R-:W-:-:S05]  /*0050*/  IMAD R13, R0, UR4, R13 ;  /* 0x00000004000d7c24 */ /* 0x001fca000f8e020d */
[----:B-1----:R-:W-:-:S13]  /*0060*/  ISETP.GE.AND P0, PT, R13, UR13, PT ;  /* 0x0000000d0d007c0c */ /* 0x002fda000bf06270 */
[----:B------:R-:W-:Y:S05]  /*0070*/  @P0 EXIT ;  /* 0x000000000000094d */ /* 0x000fea0003800000 */
[----:B------:R-:W0:Y:S01]  /*0080*/  LDC.64 R2, c[0x0][0x3b8] ;  /* 0x0000ee00ff027b82 */ /* 0x000e220000000a00 */
[----:B------:R-:W1:Y:S01]  /*0090*/  LDCU.64 UR14, c[0x0][0x358] ;  /* 0x00006b00ff0e77ac */ /* 0x000e620008000a00 */
[----:B0-----:R-:W-:-:S05]  /*00a0*/  IMAD.WIDE R2, R13, 0x30, R2 ;  /* 0x000000300d027825 */ /* 0x001fca00078e0202 */
[----:B-1----:R0:W5:Y:S04]  /*00b0*/  LDG.E R17, desc[UR14][R2.64+0x20] ;  /* 0x0000200e02117981 */ /* 0x002168000c1e1900 */
[----:B------:R0:W5:Y:S04]  /*00c0*/  LDG.E.64 R4, desc[UR14][R2.64+0x28] ;  /* 0x0000280e02047981 */ /* 0x000168000c1e1b00 */
[----:B------:R0:W5:Y:S04]  /*00d0*/  LDG.E.64 R6, desc[UR14][R2.64] ;  /* 0x0000000e02067981 */ /* 0x000168000c1e1b00 */
[----:B------:R0:W5:Y:S04]  /*00e0*/  LDG.E.64 R14, desc[UR14][R2.64+0x8] ;  /* 0x0000080e020e7981 */ /* 0x000168000c1e1b00 */
[----:B------:R0:W5:Y:S04]  /*00f0*/  LDG.E.64 R8, desc[UR14][R2.64+0x10] ;  /* 0x0000100e02087981 */ /* 0x000168000c1e1b00 */
[----:B------:R0:W5:Y:S01]  /*0100*/  LDG.E.64 R10, desc[UR14][R2.64+0x18] ;  /* 0x0000180e020a7981 */ /* 0x000162000c1e1b00 */
[----:B------:R-:W-:-:S09]  /*0110*/  UISETP.GE.AND UP0, UPT, UR13, 0x1, UPT ;  /* 0x000000010d00788c */ /* 0x000fd2000bf06270 */
[----:B0-----:R-:W-:Y:S05]  /*0120*/  BRA.U !UP0, `(.L_x_0) ;  /* 0x0000003d08247547 */ /* 0x001fea000b800000 */
[----:B------:R-:W0:Y:S01]  /*0130*/  LDCU UR5, c[0x0][0x38c] ;  /* 0x00007180ff0577ac */ /* 0x000e220008000800 */
[----:B------:R-:W-:Y:S01]  /*0140*/  IMAD.MOV.U32 R12, RZ, RZ, 0x20 ;  /* 0x00000020ff0c7424 */ /* 0x000fe200078e00ff */
[----:B------:R-:W-:Y:S01]  /*0150*/  BSSY.RECONVERGENT B0, `(.L_x_0) ;  /* 0x00003c6000007945 */ /* 0x000fe20003800200 */
[----:B------:R-:W1:Y:S01]  /*0160*/  LDCU.64 UR6, c[0x0][0x380] ;  /* 0x00007000ff0677ac */ /* 0x000e620008000a00 */
[----:B0-----:R-:W-:Y:S01]  /*0170*/  UISETP.GE.AND UP0, UPT, UR5, 0x1, UPT ;  /* 0x000000010500788c */ /* 0x001fe2000bf06270 */
[----:B-1----:R-:W-:-:S08]  /*0180*/  IMAD.WIDE R12, R13, R12, UR6 ;  /* 0x000000060d0c7e25 */ /* 0x002fd0000f8e020c */
[----:B------:R-:W-:Y:S05]  /*0190*/  BRA.U !UP0, `(.L_x_1) ;  /* 0x00000025083c7547 */ /* 0x000fea000b800000 */
[----:B------:R-:W-:Y:S02]  /*01a0*/  ULOP3.LUT UR20, UR5, 0x7, URZ, 0xc0, !UPT ;  /* 0x0000000705147892 */ /* 0x000fe4000f8ec0ff */
[----:B------:R-:W-:Y:S01]  /*01b0*/  ULOP3.LUT UR5, UR5, 0x3, URZ, 0xc0, !UPT ;  /* 0x0000000305057892 */ /* 0x000fe2000f8ec0ff */
[----:B------:R-:W-:-:S11]  /*01c0*/  UMOV UR4, URZ ;  /* 0x000000ff00047c82 */ /* 0x000fd60008000000 */
.L_x_16:
[----:B0-----:R-:W0:Y:S01]  /*01d0*/  LDCU.64 UR6, c[0x0][0x380] ;  /* 0x00007000ff0677ac */ /* 0x001e220008000a00 */
[----:B-1---5:R1:W5:Y:S01]  /*01e0*/  LDG.E.64 R18, desc[UR14][R12.64] ;  /* 0x0000000e0c127981 */ /* 0x022362000c1e1b00 */
[----:B------:R-:W2:Y:S01]  /*01f0*/  LDCU UR8, c[0x0][0x38c] ;  /* 0x00007180ff0877ac */ /* 0x000ea20008000800 */
[----:B0-----:R-:W-:-:S06]  /*0200*/  UIMAD.WIDE.U32 UR6, UR4, 0x20, UR6 ;  /* 0x00000020040678a5 */ /* 0x001fcc000f8e0006 */
[----:B------:R-:W-:Y:S02]  /*0210*/  IMAD.U32 R20, RZ, RZ, UR6 ;  /* 0x00000006ff147e24 */ /* 0x000fe4000f8e00ff */
[----:B------:R-:W-:-:S06]  /*0220*/  IMAD.U32 R21, RZ, RZ, UR7 ;  /* 0x00000007ff157e24 */ /* 0x000fcc000f8e00ff */
[----:B------:R-:W5:Y:S01]  /*0230*/  LDG.E.64 R20, desc[UR14][R20.64] ;  /* 0x0000000e14147981 */ /* 0x000f62000c1e1b00 */
[----:B--2---:R-:W-:Y:S01]  /*0240*/  UISETP.GE.U32.AND UP0, UPT, UR8, 0x8, UPT ;  /* 0x000000080800788c */ /* 0x004fe2000bf06070 */
[----:B------:R-:W-:Y:S01]  /*0250*/  IMAD.MOV.U32 R35, RZ, RZ, RZ ;  /* 0x000000ffff237224 */ /* 0x000fe200078e00ff */
[----:B------:R-:W-:-:S07]  /*0260*/  CS2R R28, SRZ ;  /* 0x00000000001c7805 */ /* 0x000fce000001ff00 */
[----:B-1----:R-:W-:Y:S05]  /*0270*/  BRA.U !UP0, `(.L_x_2) ;  /* 0x0000000108c47547 */ /* 0x002fea000b800000 */
[----:B-----5:R-:W-:Y:S01]  /*0280*/  IADD3 R16, P0, PT, R18, 0x20, RZ ;  /* 0x0000002012107810 */ /* 0x020fe20007f1e0ff */
[----:B------:R-:W-:Y:S01]  /*0290*/  ULOP3.LUT UR9, UR8, 0x7ffffff8, URZ, 0xc0, !UPT ;  /* 0x7ffffff808097892 */ /* 0x000fe2000f8ec0ff */
[----:B------:R-:W-:Y:S02]  /*02a0*/  IADD3 R0, P1, PT, R20, 0x20, RZ ;  /* 0x0000002014007810 */ /* 0x000fe40007f3e0ff */
[----:B------:R-:W-:Y:S01]  /*02b0*/  CS2R R28, SRZ ;  /* 0x00000000001c7805 */ /* 0x000fe2000001ff00 */
[----:B------:R-:W-:Y:S01]  /*02c0*/  IMAD.X R23, RZ, RZ, R19, P0 ;  /* 0x000000ffff177224 */ /* 0x000fe200000e0613 */
[----:B------:R-:W-:Y:S01]  /*02d0*/  UIADD3 UR10, UPT, UPT, -UR9, URZ, URZ ;  /* 0x000000ff090a7290 */ /* 0x000fe2000fffe1ff */
[----:B------:R-:W-:-:S11]  /*02e0*/  IMAD.X R25, RZ, RZ, R21, P1 ;  /* 0x000000ffff197224 */ /* 0x000fd600008e0615 */
.L_x_3:
[----:B------:R-:W-:Y:S02]  /*02f0*/  IMAD.MOV.U32 R22, RZ, RZ, R16 ;  /* 0x000000ffff167224 */ /* 0x000fe400078e0010 */
[----:B------:R-:W-:-:S03]  /*0300*/  IMAD.MOV.U32 R24, RZ, RZ, R0 ;  /* 0x000000ffff187224 */ /* 0x000fc600078e0000 */
[----:B------:R-:W2:Y:S04]  /*0310*/  LDG.E.64 R26, desc[UR14][R22.64+-0x20] ;  /* 0xffffe00e161a7981 */ /* 0x000ea8000c1e1b00 */
[----:B------:R-:W2:Y:S04]  /*0320*/  LDG.E.64 R30, desc[UR14][R24.64+-0x20] ;  /* 0xffffe00e181e7981 */ /* 0x000ea8000c1e1b00 */
[----:B------:R-:W3:Y:S04]  /*0330*/  LDG.E.64 R32, desc[UR14][R22.64+-0x18] ;  /* 0xffffe80e16207981 */ /* 0x000ee8000c1e1b00 */
[----:B------:R-:W3:Y:S01]  /*0340*/  LDG.E.64 R34, desc[UR14][R24.64+-0x18] ;  /* 0xffffe80e18227981 */ /* 0x000ee2000c1e1b00 */
[----:B--2---:R-:W-:-:S02]  /*0350*/  DADD R26, R26, -R30 ;  /* 0x000000001a1a7229 */ /* 0x004fc4000000081e */
[----:B---3--:R-:W-:-:S06]  /*0360*/  DADD R32, R32, -R34 ;  /* 0x0000000020207229 */ /* 0x008fcc0000000822 */
[----:B------:R-:W-:Y:S01]  /*0370*/  DFMA R30, R26, R26, R28 ;  /* 0x0000001a1a1e722b */ /* 0x000fe2000000001c */
[----:B------:R-:W2:Y:S04]  /*0380*/  LDG.E.64 R34, desc[UR14][R24.64+-0x8] ;  /* 0xfffff80e18227981 */ /* 0x000ea8000c1e1b00 */
[----:B------:R-:W3:Y:S04]  /*0390*/  LDG.E.64 R26, desc[UR14][R22.64+-0x10] ;  /* 0xfffff00e161a7981 */ /* 0x000ee8000c1e1b00 */
[----:B------:R-:W3:Y:S01]  /*03a0*/  LDG.E.64 R28, desc[UR14][R24.64+-0x10] ;  /* 0xfffff00e181c7981 */ /* 0x000ee2000c1e1b00 */
[----:B------:R-:W-:-:S03]  /*03b0*/  DFMA R30, R32, R32, R30 ;  /* 0x00000020201e722b */ /* 0x000fc6000000001e */
[----:B------:R-:W2:Y:S01]  /*03c0*/  LDG.E.64 R32, desc[UR14][R22.64+-0x8] ;  /* 0xfffff80e16207981 */ /* 0x000ea2000c1e1b00 */
[----:B---3--:R-:W-:-:S03]  /*03d0*/  DADD R26, R26, -R28 ;  /* 0x000000001a1a7229 */ /* 0x008fc6000000081c */
[----:B------:R-:W3:Y:S01]  /*03e0*/  LDG.E.64 R28, desc[UR14][R24.64] ;  /* 0x0000000e181c7981 */ /* 0x000ee2000c1e1b00 */
[----:B--2---:R-:W-:-:S03]  /*03f0*/  DADD R32, R32, -R34 ;  /* 0x0000000020207229 */ /* 0x004fc60000000822 */
[----:B------:R-:W2:Y:S01]  /*0400*/  LDG.E.64 R34, desc[UR14][R24.64+0x8] ;  /* 0x0000080e18227981 */ /* 0x000ea2000c1e1b00 */
[----:B------:R-:W-:-:S03]  /*0410*/  DFMA R30, R26, R26, R30 ;  /* 0x0000001a1a1e722b */ /* 0x000fc6000000001e */
[----:B------:R-:W3:Y:S05]  /*0420*/  LDG.E.64 R26, desc[UR14][R22.64] ;  /* 0x0000000e161a7981 */ /* 0x000eea000c1e1b00 */
[----:B------:R-:W-:Y:S01]  /*0430*/  DFMA R30, R32, R32, R30 ;  /* 0x00000020201e722b */ /* 0x000fe2000000001e */
[----:B------:R-:W2:Y:S01]  /*0440*/  LDG.E.64 R32, desc[UR14][R22.64+0x8] ;  /* 0x0000080e16207981 */ /* 0x000ea2000c1e1b00 */
[----:B---3--:R-:W-:-:S03]  /*0450*/  DADD R26, R26, -R28 ;  /* 0x000000001a1a7229 */ /* 0x008fc6000000081c */
[----:B------:R-:W3:Y:S01]  /*0460*/  LDG.E.64 R28, desc[UR14][R24.64+0x10] ;  /* 0x0000100e181c7981 */ /* 0x000ee2000c1e1b00 */
[----:B--2---:R-:W-:-:S04]  /*0470*/  DADD R32, R32, -R34 ;  /* 0x0000000020207229 */ /* 0x004fc80000000822 */
[----:B------:R-:W-:Y:S01]  /*0480*/  DFMA R30, R26, R26, R30 ;  /* 0x0000001a1a1e722b */ /* 0x000fe2000000001e */
[----:B------:R-:W2:Y:S04]  /*0490*/  LDG.E.64 R34, desc[UR14][R24.64+0x18] ;  /* 0x0000180e18227981 */ /* 0x000ea8000c1e1b00 */
[----:B------:R-:W3:Y:S03]  /*04a0*/  LDG.E.64 R26, desc[UR14][R22.64+0x10] ;  /* 0x0000100e161a7981 */ /* 0x000ee6000c1e1b00 */
[----:B------:R-:W-:Y:S01]  /*04b0*/  DFMA R30, R32, R32, R30 ;  /* 0x00000020201e722b */ /* 0x000fe2000000001e */
[----:B------:R0:W2:Y:S01]  /*04c0*/  LDG.E.64 R32, desc[UR14][R22.64+0x18] ;  /* 0x0000180e16207981 */ /* 0x0000a2000c1e1b00 */
[----:B------:R-:W-:-:S04]  /*04d0*/  UIADD3 UR10, UPT, UPT, UR10, 0x8, URZ ;  /* 0x000000080a0a7890 */ /* 0x000fc8000fffe0ff */
[----:B------:R-:W-:Y:S01]  /*04e0*/  UISETP.NE.AND UP0, UPT, UR10, URZ, UPT ;  /* 0x000000ff0a00728c */ /* 0x000fe2000bf05270 */
[----:B------:R-:W-:Y:S02]  /*04f0*/  IADD3 R16, P0, PT, R22, 0x40, RZ ;  /* 0x0000004016107810 */ /* 0x000fe40007f1e0ff */
[----:B------:R-:W-:-:S03]  /*0500*/  IADD3 R0, P1, PT, R24, 0x40, RZ ;  /* 0x0000004018007810 */ /* 0x000fc60007f3e0ff */
[----:B0-----:R-:W-:Y:S02]  /*0510*/  IMAD.X R23, RZ, RZ, R23, P0 ;  /* 0x000000ffff177224 */ /* 0x001fe400000e0617 */
[----:B------:R-:W-:Y:S01]  /*0520*/  IMAD.X R25, RZ, RZ, R25, P1 ;  /* 0x000000ffff197224 */ /* 0x000fe200008e0619 */
[----:B---3--:R-:W-:Y:S02]  /*0530*/  DADD R26, R26, -R28 ;  /* 0x000000001a1a7229 */ /* 0x008fe4000000081c */
[----:B--2---:R-:W-:-:S06]  /*0540*/  DADD R32, R32, -R34 ;  /* 0x0000000020207229 */ /* 0x004fcc0000000822 */
[----:B------:R-:W-:-:S08]  /*0550*/  DFMA R30, R26, R26, R30 ;  /* 0x0000001a1a1e722b */ /* 0x000fd0000000001e */
[----:B------:R-:W-:Y:S01]  /*0560*/  DFMA R28, R32, R32, R30 ;  /* 0x00000020201c722b */ /* 0x000fe2000000001e */
[----:B------:R-:W-:Y:S10]  /*0570*/  BRA.U UP0, `(.L_x_3) ;  /* 0xfffffffd005c7547 */ /* 0x000ff4000b83ffff */
[----:B------:R-:W-:-:S07]  /*0580*/  MOV R35, UR9 ;  /* 0x0000000900237c02 */ /* 0x000fce0008000f00 */
.L_x_2:
[----:B------:R-:W-:-:S09]  /*0590*/  UISETP.NE.AND UP0, UPT, UR20, URZ, UPT ;  /* 0x000000ff1400728c */ /* 0x000fd2000bf05270 */
[----:B------:R-:W-:Y:S05]  /*05a0*/  BRA.U !UP0, `(.L_x_4) ;  /* 0x0000000108bc7547 */ /* 0x000fea000b800000 */
[----:B------:R-:W-:Y:S01]  /*05b0*/  IMAD.U32 R0, RZ, RZ, UR20 ;  /* 0x00000014ff007e24 */ /* 0x000fe2000f8e00ff */
[----:B------:R-:W-:-:S03]  /*05c0*/  UISETP.NE.AND UP0, UPT, UR5, URZ, UPT ;  /* 0x000000ff0500728c */ /* 0x000fc6000bf05270 */
[----:B------:R-:W-:-:S05]  /*05d0*/  VIADD R0, R0, 0xffffffff ;  /* 0xffffffff00007836 */ /* 0x000fca0000000000 */
[----:B------:R-:W-:-:S13]  /*05e0*/  ISETP.GE.U32.AND P0, PT, R0, 0x3, PT ;  /* 0x000000030000780c */ /* 0x000fda0003f06070 */
[----:B------:R-:W-:Y:S05]  /*05f0*/  @!P0 BRA `(.L_x_5) ;  /* 0x00000000004c8947 */ /* 0x000fea0003800000 */
[----:B-----5:R-:W-:-:S04]  /*0600*/  IMAD.WIDE.U32 R36, R35, 0x8, R18 ;  /* 0x0000000823247825 */ /* 0x020fc800078e0012 */
[----:B------:R-:W-:Y:S01]  /*0610*/  IMAD.WIDE.U32 R32, R35, 0x8, R20 ;  /* 0x0000000823207825 */ /* 0x000fe200078e0014 */
[----:B------:R-:W2:Y:S04]  /*0620*/  LDG.E.64 R22, desc[UR14][R36.64] ;  /* 0x0000000e24167981 */ /* 0x000ea8000c1e1b00 */
[----:B------:R-:W2:Y:S04]  /*0630*/  LDG.E.64 R24, desc[UR14][R32.64] ;  /* 0x0000000e20187981 */ /* 0x000ea8000c1e1b00 */
[----:B------:R-:W3:Y:S04]  /*0640*/  LDG.E.64 R30, desc[UR14][R36.64+0x8] ;  /* 0x0000080e241e7981 */ /* 0x000ee8000c1e1b00 */
[----:B------:R-:W4:Y:S04]  /*0650*/  LDG.E.64 R26, desc[UR14][R36.64+0x10] ;  /* 0x0000100e241a7981 */ /* 0x000f28000c1e1b00 */
[----:B------:R-:W4:Y:S01]  /*0660*/  LDG.E.64 R36, desc[UR14][R36.64+0x18] ;  /* 0x0000180e24247981 */ /* 0x000f22000c1e1b00 */
[----:B--2---:R-:W-:-:S03]  /*0670*/  DADD R22, R22, -R24 ;  /* 0x0000000016167229 */ /* 0x004fc60000000818 */
[----:B------:R-:W3:Y:S05]  /*0680*/  LDG.E.64 R24, desc[UR14][R32.64+0x8] ;  /* 0x0000080e20187981 */ /* 0x000eea000c1e1b00 */
[----:B------:R-:W-:Y:S02]  /*0690*/  DFMA R28, R22, R22, R28 ;  /* 0x00000016161c722b */ /* 0x000fe4000000001c */
[----:B------:R-:W4:Y:S04]  /*06a0*/  LDG.E.64 R22, desc[UR14][R32.64+0x10] ;  /* 0x0000100e20167981 */ /* 0x000f28000c1e1b00 */
[----:B------:R-:W2:Y:S01]  /*06b0*/  LDG.E.64 R32, desc[UR14][R32.64+0x18] ;  /* 0x0000180e20207981 */ /* 0x000ea2000c1e1b00 */
[----:B------:R-:W-:Y:S01]  /*06c0*/  VIADD R35, R35, 0x4 ;  /* 0x0000000423237836 */ /* 0x000fe20000000000 */
[----:B---3--:R-:W-:-:S08]  /*06d0*/  DADD R24, R30, -R24 ;  /* 0x000000001e187229 */ /* 0x008fd00000000818 */
[----:B------:R-:W-:Y:S02]  /*06e0*/  DFMA R28, R24, R24, R28 ;  /* 0x00000018181c722b */ /* 0x000fe4000000001c */
[----:B----4-:R-:W-:Y:S02]  /*06f0*/  DADD R22, R26, -R22 ;  /* 0x000000001a167229 */ /* 0x010fe40000000816 */
[----:B--2---:R-:W-:-:S06]  /*0700*/  DADD R24, R36, -R32 ;  /* 0x0000000024187229 */ /* 0x004fcc0000000820 */
[----:B------:R-:W-:-:S08]  /*0710*/  DFMA R28, R22, R22, R28 ;  /* 0x00000016161c722b */ /* 0x000fd0000000001c */
[----:B------:R-:W-:-:S11]  /*0720*/  DFMA R28, R24, R24, R28 ;  /* 0x00000018181c722b */ /* 0x000fd6000000001c */
.L_x_5:
[----:B------:R-:W-:Y:S05]  /*0730*/  BRA.U !UP0, `(.L_x_4) ;  /* 0x0000000108587547 */ /* 0x000fea000b800000 */
[----:B------:R-:W-:Y:S02]  /*0740*/  UISETP.NE.AND UP0, UPT, UR5, 0x1, UPT ;  /* 0x000000010500788c */ /* 0x000fe4000bf05270 */
[----:B------:R-:W-:-:S04]  /*0750*/  ULOP3.LUT UR8, UR8, 0x1, URZ, 0xc0, !UPT ;  /* 0x0000000108087892 */ /* 0x000fc8000f8ec0ff */
[----:B------:R-:W-:Y:S02]  /*0760*/  PLOP3.LUT P1, PT, PT, PT, UP0, 0x80, 0x8 ;  /* 0x000000000008781c */ /* 0x000fe40003f2f008 */
[----:B------:R-:W-:-:S05]  /*0770*/  IMAD.U32 R0, RZ, RZ, UR8 ;  /* 0x00000008ff007e24 */ /* 0x000fca000f8e00ff */
[----:B------:R-:W-:-:S06]  /*0780*/  ISETP.NE.U32.AND P0, PT, R0, 0x1, PT ;  /* 0x000000010000780c */ /* 0x000fcc0003f05070 */
[----:B-----5:R-:W-:-:S04]  /*0790*/  @P1 IMAD.WIDE.U32 R32, R35, 0x8, R18 ;  /* 0x0000000823201825 */ /* 0x020fc800078e0012 */
[C---:B------:R-:W-:Y:S01]  /*07a0*/  @P1 IMAD.WIDE.U32 R36, R35.reuse, 0x8, R20 ;  /* 0x0000000823241825 */ /* 0x040fe200078e0014 */
[----:B------:R-:W2:Y:S04]  /*07b0*/  @P1 LDG.E.64 R30, desc[UR14][R32.64] ;  /* 0x0000000e201e1981 */ /* 0x000ea8000c1e1b00 */
[----:B------:R-:W2:Y:S01]  /*07c0*/  @P1 LDG.E.64 R22, desc[UR14][R36.64] ;  /* 0x0000000e24161981 */ /* 0x000ea2000c1e1b00 */
[----:B------:R-:W-:-:S03]  /*07d0*/  @P1 VIADD R35, R35, 0x2 ;  /* 0x0000000223231836 */ /* 0x000fc60000000000 */
[----:B------:R-:W3:Y:S01]  /*07e0*/  @P1 LDG.E.64 R26, desc[UR14][R32.64+0x8] ;  /* 0x0000080e201a1981 */ /* 0x000ee2000c1e1b00 */
[----:B------:R-:W-:-:S03]  /*07f0*/  @!P0 IMAD.WIDE.U32 R18, R35, 0x8, R18 ;  /* 0x0000000823128825 */ /* 0x000fc600078e0012 */
[----:B------:R-:W3:Y:S01]  /*0800*/  @P1 LDG.E.64 R24, desc[UR14][R36.64+0x8] ;  /* 0x0000080e24181981 */ /* 0x000ee2000c1e1b00 */
[----:B------:R-:W-:-:S03]  /*0810*/  @!P0 IMAD.WIDE.U32 R20, R35, 0x8, R20 ;  /* 0x0000000823148825 */ /* 0x000fc600078e0014 */
[----:B------:R-:W4:Y:S04]  /*0820*/  @!P0 LDG.E.64 R18, desc[UR14][R18.64] ;  /* 0x0000000e12128981 */ /* 0x000f28000c1e1b00 */
[----:B------:R-:W4:Y:S01]  /*0830*/  @!P0 LDG.E.64 R20, desc[UR14][R20.64] ;  /* 0x0000000e14148981 */ /* 0x000f22000c1e1b00 */
[----:B--2---:R-:W-:Y:S02]  /*0840*/  @P1 DADD R22, R30, -R22 ;  /* 0x000000001e161229 */ /* 0x004fe40000000816 */
[----:B---3--:R-:W-:-:S06]  /*0850*/  @P1 DADD R24, R26, -R24 ;  /* 0x000000001a181229 */ /* 0x008fcc0000000818 */
[----:B------:R-:W-:-:S08]  /*0860*/  @P1 DFMA R22, R22, R22, R28 ;  /* 0x000000161616122b */ /* 0x000fd0000000001c */
[----:B------:R-:W-:Y:S02]  /*0870*/  @P1 DFMA R28, R24, R24, R22 ;  /* 0x00000018181c122b */ /* 0x000fe40000000016 */
[----:B----4-:R-:W-:-:S08]  /*0880*/  @!P0 DADD R22, R18, -R20 ;  /* 0x0000000012168229 */ /* 0x010fd00000000814 */
[----:B------:R-:W-:-:S11]  /*0890*/  @!P0 DFMA R28, R22, R22, R28 ;  /* 0x00000016161c822b */ /* 0x000fd6000000001c */
.L_x_4:
[----:B-----5:R-:W-:Y:S01]  /*08a0*/  IMAD.U32 R18, RZ, RZ, UR6 ;  /* 0x00000006ff127e24 */ /* 0x020fe2000f8e00ff */
[----:B------:R-:W2:Y:S01]  /*08b0*/  LDG.E.64 R20, desc[UR14][R12.64+0x10] ;  /* 0x0000100e0c147981 */ /* 0x000ea2000c1e1b00 */
[----:B------:R-:W-:-:S06]  /*08c0*/  IMAD.U32 R19, RZ, RZ, UR7 ;  /* 0x00000007ff137e24 */ /* 0x000fcc000f8e00ff */
[----:B------:R-:W2:Y:S01]  /*08d0*/  LDG.E.64 R18, desc[UR14][R18.64+0x10] ;  /* 0x0000100e12127981 */ /* 0x000ea2000c1e1b00 */
[----:B------:R-:W-:Y:S01]  /*08e0*/  BSSY.RECONVERGENT B1, `(.L_x_6) ;  /* 0x00001d5000017945 */ /* 0x000fe20003800200 */
[----:B--2---:R-:W-:-:S14]  /*08f0*/  DSETP.GT.AND P0, PT, R18, R20, PT ;  /* 0x000000141200722a */ /* 0x004fdc0003f04000 */
[----:B------:R-:W-:Y:S05]  /*0900*/  @!P0 BRA `(.L_x_7) ;  /* 0x0000001c00488947 */ /* 0x000fea0003800000 */
[----:B------:R-:W0:Y:S01]  /*0910*/  MUFU.RSQ64H R19, R29 ;  /* 0x0000001d00137308 */ /* 0x000e220000001c00 */
[----:B------:R-:W-:Y:S01]  /*0920*/  VIADD R18, R29, 0xfcb00000 ;  /* 0xfcb000001d127836 */ /* 0x000fe20000000000 */
[----:B------:R-:W-:Y:S01]  /*0930*/  MOV R23, 0x3fd80000 ;  /* 0x3fd8000000177802 */ /* 0x000fe20000000f00 */
[----:B------:R-:W-:Y:S01]  /*0940*/  IMAD.MOV.U32 R22, RZ, RZ, 0x0 ;  /* 0x00000000ff167424 */ /* 0x000fe200078e00ff */
[----:B------:R-:W-:Y:S02]  /*0950*/  BSSY.RECONVERGENT B2, `(.L_x_8) ;  /* 0x0000011000027945 */ /* 0x000fe40003800200 */
[----:B------:R-:W-:Y:S01]  /*0960*/  ISETP.GE.U32.AND P0, PT, R18, 0x7ca00000, PT ;  /* 0x7ca000001200780c */ /* 0x000fe20003f06070 */
[----:B0-----:R-:W-:-:S08]  /*0970*/  DMUL R20, R18, R18 ;  /* 0x0000001212147228 */ /* 0x001fd00000000000 */
[----:B------:R-:W-:-:S08]  /*0980*/  DFMA R20, -R20, R28, 1 ;  /* 0x3ff000001414742b */ /* 0x000fd0000000011c */
[----:B------:R-:W-:Y:S02]  /*0990*/  DFMA R22, R20, R22, 0.5 ;  /* 0x3fe000001416742b */ /* 0x000fe40000000016 */
[----:B------:R-:W-:-:S08]  /*09a0*/  DMUL R20, R18, R20 ;  /* 0x0000001412147228 */ /* 0x000fd00000000000 */
[----:B------:R-:W-:-:S08]  /*09b0*/  DFMA R30, R22, R20, R18 ;  /* 0x00000014161e722b */ /* 0x000fd00000000012 */
[----:B------:R-:W-:Y:S02]  /*09c0*/  DMUL R20, R30, R28 ;  /* 0x0000001c1e147228 */ /* 0x000fe40000000000 */
[----:B------:R-:W-:Y:S02]  /*09d0*/  VIADD R27, R31, 0xfff00000 ;  /* 0xfff000001f1b7836 */ /* 0x000fe40000000000 */
[----:B------:R-:W-:-:S04]  /*09e0*/  IMAD.MOV.U32 R26, RZ, RZ, R30 ;  /* 0x000000ffff1a7224 */ /* 0x000fc800078e001e */
[----:B------:R-:W-:-:S08]  /*09f0*/  DFMA R22, R20, -R20, R28 ;  /* 0x800000141416722b */ /* 0x000fd0000000001c */
[----:B------:R-:W-:Y:S01]  /*0a00*/  DFMA R24, R22, R26, R20 ;  /* 0x0000001a1618722b */ /* 0x000fe20000000014 */
[----:B------:R-:W-:Y:S10]  /*0a10*/  @!P0 BRA `(.L_x_9) ;  /* 0x0000000000108947 */ /* 0x000ff40003800000 */
[----:B------:R-:W-:Y:S01]  /*0a20*/  IMAD.MOV.U32 R24, RZ, RZ, R28 ;  /* 0x000000ffff187224 */ /* 0x000fe200078e001c */
[----:B------:R-:W-:Y:S01]  /*0a30*/  MOV R0, 0xa60 ;  /* 0x00000a6000007802 */ /* 0x000fe20000000f00 */
[----:B------:R-:W-:-:S07]  /*0a40*/  IMAD.MOV.U32 R25, RZ, RZ, R29 ;  /* 0x000000ffff197224 */ /* 0x000fce00078e001d */
[----:B------:R-:W-:Y:S05]  /*0a50*/  CALL.REL.NOINC `($__internal_0_$__cuda_sm20_dsqrt_rn_f64_mediumpath_v1) ;  /* 0x0000003000f87944 */ /* 0x000fea0003c00000 */
.L_x_9:
[----:B------:R-:W-:Y:S05]  /*0a60*/  BSYNC.RECONVERGENT B2 ;  /* 0x0000000000027941 */ /* 0x000fea0003800200 */
.L_x_8:
[----:B------:R-:W0:Y:S01]  /*0a70*/  LDCU.64 UR8, c[0x0][0x398] ;  /* 0x00007300ff0877ac */ /* 0x000e220008000a00 */
[----:B------:R-:W-:Y:S01]  /*0a80*/  IMAD.MOV.U32 R20, RZ, RZ, 0x652b82fe ;  /* 0x652b82feff147424 */ /* 0x000fe200078e00ff */
[----:B------:R-:W-:Y:S01]  /*0a90*/  BSSY.RECONVERGENT B2, `(.L_x_10) ;  /* 0x000003c000027945 */ /* 0x000fe20003800200 */
[----:B------:R-:W-:Y:S01]  /*0aa0*/  IMAD.MOV.U32 R21, RZ, RZ, 0x3ff71547 ;  /* 0x3ff71547ff157424 */ /* 0x000fe200078e00ff */
[----:B0-----:R-:W-:Y:S01]  /*0ab0*/  DMUL R18, R24, -UR8 ;  /* 0x8000000818127c28 */ /* 0x001fe20008000000 */
[----:B------:R-:W-:Y:S01]  /*0ac0*/  UMOV UR8, 0xfefa39ef ;  /* 0xfefa39ef00087882 */ /* 0x000fe20000000000 */
[----:B------:R-:W-:-:S06]  /*0ad0*/  UMOV UR9, 0x3fe62e42 ;  /* 0x3fe62e4200097882 */ /* 0x000fcc0000000000 */
[----:B------:R-:W-:-:S08]  /*0ae0*/  DMUL R18, R18, R24 ;  /* 0x0000001812127228 */ /* 0x000fd00000000000 */
[----:B------:R-:W-:Y:S02]  /*0af0*/  DFMA R20, R18, R20, 6.75539944105574400000e+15 ;  /* 0x433800001214742b */ /* 0x000fe40000000014 */
[----:B------:R-:W-:-:S06]  /*0b00*/  FSETP.GEU.AND P0, PT, |R19|, 4.1917929649353027344, PT ;  /* 0x4086232b1300780b */ /* 0x000fcc0003f0e200 */
[----:B------:R-:W-:-:S08]  /*0b10*/  DADD R22, R20, -6.75539944105574400000e+15 ;  /* 0xc338000014167429 */ /* 0x000fd00000000000 */
[----:B------:R-:W-:Y:S01]  /*0b20*/  DFMA R24, R22, -UR8, R18 ;  /* 0x8000000816187c2b */ /* 0x000fe20008000012 */
[----:B------:R-:W-:Y:S01]  /*0b30*/  UMOV UR8, 0x3b39803f ;  /* 0x3b39803f00087882 */ /* 0x000fe20000000000 */
[----:B------:R-:W-:-:S06]  /*0b40*/  UMOV UR9, 0x3c7abc9e ;  /* 0x3c7abc9e00097882 */ /* 0x000fcc0000000000 */
[----:B------:R-:W-:Y:S01]  /*0b50*/  DFMA R22, R22, -UR8, R24 ;  /* 0x8000000816167c2b */ /* 0x000fe20008000018 */
[----:B------:R-:W-:Y:S01]  /*0b60*/  UMOV UR8, 0x69ce2bdf ;  /* 0x69ce2bdf00087882 */ /* 0x000fe20000000000 */
[----:B------:R-:W-:Y:S01]  /*0b70*/  IMAD.MOV.U32 R24, RZ, RZ, -0x35dec16 ;  /* 0xfca213eaff187424 */ /* 0x000fe200078e00ff */
[----:B------:R-:W-:Y:S01]  /*0b80*/  UMOV UR9, 0x3e5ade15 ;  /* 0x3e5ade1500097882 */ /* 0x000fe20000000000 */
[----:B------:R-:W-:-:S06]  /*0b90*/  IMAD.MOV.U32 R25, RZ, RZ, 0x3e928af3 ;  /* 0x3e928af3ff197424 */ /* 0x000fcc00078e00ff */
[----:B------:R-:W-:Y:S01]  /*0ba0*/  DFMA R24, R22, UR8, R24 ;  /* 0x0000000816187c2b */ /* 0x000fe20008000018 */
[----:B------:R-:W-:Y:S01]  /*0bb0*/  UMOV UR8, 0x62401315 ;  /* 0x6240131500087882 */ /* 0x000fe20000000000 */
[----:B------:R-:W-:-:S06]  /*0bc0*/  UMOV UR9, 0x3ec71dee ;  /* 0x3ec71dee00097882 */ /* 0x000fcc0000000000 */
[----:B------:R-:W-:Y:S01]  /*0bd0*/  DFMA R24, R22, R24, UR8 ;  /* 0x0000000816187e2b */ /* 0x000fe20008000018 */
        /* <DEDUP_REMOVED lines=20> */
[----:B------:R-:W-:-:S08]  /*0d20*/  DFMA R24, R22, R24, UR8 ;  /* 0x0000000816187e2b */ /* 0x000fd00008000018 */
[----:B------:R-:W-:-:S08]  /*0d30*/  DFMA R24, R22, R24, 1 ;  /* 0x3ff000001618742b */ /* 0x000fd00000000018 */
[----:B------:R-:W-:-:S10]  /*0d40*/  DFMA R24, R22, R24, 1 ;  /* 0x3ff000001618742b */ /* 0x000fd40000000018 */
[----:B------:R-:W-:Y:S01]  /*0d50*/  IMAD R23, R20, 0x100000, R25 ;  /* 0x0010000014177824 */ /* 0x000fe200078e0219 */
[----:B------:R-:W-:Y:S01]  /*0d60*/  MOV R22, R24 ;  /* 0x0000001800167202 */ /* 0x000fe20000000f00 */
[----:B------:R-:W-:Y:S06]  /*0d70*/  @!P0 BRA `(.L_x_11) ;  /* 0x0000000000348947 */ /* 0x000fec0003800000 */
[----:B------:R-:W-:Y:S01]  /*0d80*/  FSETP.GEU.AND P1, PT, |R19|, 4.2275390625, PT ;  /* 0x408748001300780b */ /* 0x000fe20003f2e200 */
[C---:B------:R-:W-:Y:S02]  /*0d90*/  DADD R22, R18.reuse, +INF ;  /* 0x7ff0000012167429 */ /* 0x040fe40000000000 */
[----:B------:R-:W-:-:S08]  /*0da0*/  DSETP.GEU.AND P0, PT, R18, RZ, PT ;  /* 0x000000ff1200722a */ /* 0x000fd00003f0e000 */
[----:B------:R-:W-:Y:S02]  /*0db0*/  FSEL R22, R22, RZ, P0 ;  /* 0x000000ff16167208 */ /* 0x000fe40000000000 */
[----:B------:R-:W-:Y:S01]  /*0dc0*/  @!P1 LEA.HI R0, R20, R20, RZ, 0x1 ;  /* 0x0000001414009211 */ /* 0x000fe200078f08ff */
[----:B------:R-:W-:Y:S01]  /*0dd0*/  @!P1 IMAD.MOV.U32 R18, RZ, RZ, R24 ;  /* 0x000000ffff129224 */ /* 0x000fe200078e0018 */
[----:B------:R-:W-:Y:S02]  /*0de0*/  FSEL R23, R23, RZ, P0 ;  /* 0x000000ff17177208 */ /* 0x000fe40000000000 */
[----:B------:R-:W-:-:S05]  /*0df0*/  @!P1 SHF.R.S32.HI R19, RZ, 0x1, R0 ;  /* 0x00000001ff139819 */ /* 0x000fca0000011400 */
[----:B------:R-:W-:Y:S02]  /*0e00*/  @!P1 IMAD.IADD R20, R20, 0x1, -R19 ;  /* 0x0000000114149824 */ /* 0x000fe400078e0a13 */
[----:B------:R-:W-:-:S03]  /*0e10*/  @!P1 IMAD R19, R19, 0x100000, R25 ;  /* 0x0010000013139824 */ /* 0x000fc600078e0219 */
[----:B------:R-:W-:Y:S01]  /*0e20*/  @!P1 LEA R21, R20, 0x3ff00000, 0x14 ;  /* 0x3ff0000014159811 */ /* 0x000fe200078ea0ff */
[----:B------:R-:W-:-:S06]  /*0e30*/  @!P1 IMAD.MOV.U32 R20, RZ, RZ, RZ ;  /* 0x000000ffff149224 */ /* 0x000fcc00078e00ff */
[----:B------:R-:W-:-:S11]  /*0e40*/  @!P1 DMUL R22, R18, R20 ;  /* 0x0000001412169228 */ /* 0x000fd60000000000 */
.L_x_11:
[----:B------:R-:W-:Y:S05]  /*0e50*/  BSYNC.RECONVERGENT B2 ;  /* 0x0000000000027941 */ /* 0x000fea0003800200 */
.L_x_10:
[----:B------:R-:W0:Y:S01]  /*0e60*/  LDCU.64 UR8, c[0x0][0x390] ;  /* 0x00007200ff0877ac */ /* 0x000e220008000a00 */
[----:B------:R-:W-:Y:S01]  /*0e70*/  IMAD.MOV.U32 R0, RZ, RZ, RZ ;  /* 0x000000ffff007224 */ /* 0x000fe200078e00ff */
[----:B------:R-:W1:Y:S01]  /*0e80*/  LDCU UR10, c[0x0][0x38c] ;  /* 0x00007180ff0a77ac */ /* 0x000e620008000800 */
[----:B0-----:R-:W-:Y:S01]  /*0e90*/  DMUL R22, R22, UR8 ;  /* 0x0000000816167c28 */ /* 0x001fe20008000000 */
[----:B-1----:R-:W-:-:S06]  /*0ea0*/  UISETP.GE.U32.AND UP0, UPT, UR10, 0x4, UPT ;  /* 0x000000040a00788c */ /* 0x002fcc000bf06070 */
[----:B------:R0:W-:Y:S03]  /*0eb0*/  STG.E.64 desc[UR14][R12.64+0x8], R22 ;  /* 0x000008160c007986 */ /* 0x0001e6000c101b0e */
[----:B------:R-:W-:Y:S05]  /*0ec0*/  BRA.U !UP0, `(.L_x_12) ;  /* 0x0000000d08287547 */ /* 0x000fea000b800000 */
[----:B------:R-:W-:Y:S01]  /*0ed0*/  IMAD.MOV.U32 R27, RZ, RZ, R7 ;  /* 0x000000ffff1b7224 */ /* 0x000fe200078e0007 */
[----:B------:R-:W1:Y:S01]  /*0ee0*/  LDCU.64 UR8, c[0x0][0x3b0] ;  /* 0x00007600ff0877ac */ /* 0x000e620008000a00 */
[----:B------:R-:W-:Y:S02]  /*0ef0*/  IMAD.MOV.U32 R26, RZ, RZ, R14 ;  /* 0x000000ffff1a7224 */ /* 0x000fe400078e000e */
[----:B------:R-:W-:Y:S01]  /*0f00*/  IMAD.MOV.U32 R0, RZ, RZ, R15 ;  /* 0x000000ffff007224 */ /* 0x000fe200078e000f */
[----:B------:R-:W2:Y:S01]  /*0f10*/  LDCU.128 UR16, c[0x0][0x3a0] ;  /* 0x00007400ff1077ac */ /* 0x000ea20008000c00 */
[----:B------:R-:W-:-:S07]  /*0f20*/  IMAD.MOV.U32 R7, RZ, RZ, RZ ;  /* 0x000000ffff077224 */ /* 0x000fce00078e00ff */
.L_x_13:
[----:B------:R-:W-:Y:S01]  /*0f30*/  MOV R14, UR6 ;  /* 0x00000006000e7c02 */ /* 0x000fe20008000f00 */
[----:B------:R-:W-:Y:S01]  /*0f40*/  IMAD.U32 R15, RZ, RZ, UR7 ;  /* 0x00000007ff0f7e24 */ /* 0x000fe2000f8e00ff */
[----:B------:R-:W3:Y:S04]  /*0f50*/  LDG.E.64 R18, desc[UR14][R12.64] ;  /* 0x0000000e0c127981 */ /* 0x000ee8000c1e1b00 */
[----:B------:R-:W4:Y:S04]  /*0f60*/  LDG.E.64 R24, desc[UR14][R12.64+0x8] ;  /* 0x0000080e0c187981 */ /* 0x000f28000c1e1b00 */
[----:B------:R-:W5:Y:S01]  /*0f70*/  LDG.E.64 R14, desc[UR14][R14.64] ;  /* 0x0000000e0e0e7981 */ /* 0x000f62000c1e1b00 */
[----:B------:R-:W-:-:S04]  /*0f80*/  SHF.R.U32.HI R16, RZ, 0x2, R27 ;  /* 0x00000002ff107819 */ /* 0x000fc8000001161b */
[----:B------:R-:W-:Y:S01]  /*0f90*/  LOP3.LUT R16, R16, R27, RZ, 0x3c, !PT ;  /* 0x0000001b10107212 */ /* 0x000fe200078e3cff */
[----:B0-----:R-:W-:-:S04]  /*0fa0*/  IMAD.SHL.U32 R22, R9, 0x10, RZ ;  /* 0x0000001009167824 */ /* 0x001fc800078e00ff */
[----:B------:R-:W-:-:S05]  /*0fb0*/  IMAD.SHL.U32 R23, R16, 0x2, RZ ;  /* 0x0000000210177824 */ /* 0x000fca00078e00ff */
[----:B------:R-:W-:Y:S01]  /*0fc0*/  LOP3.LUT R23, R9, R22, R23, 0x96, !PT ;  /* 0x0000001609177212 */ /* 0x000fe200078e9617 */
[----:B---3--:R-:W-:-:S05]  /*0fd0*/  IMAD.WIDE.U32 R18, R7, 0x8, R18 ;  /* 0x0000000807127825 */ /* 0x008fca00078e0012 */
[----:B------:R-:W3:Y:S01]  /*0fe0*/  LDG.E.64 R20, desc[UR14][R18.64] ;  /* 0x0000000e12147981 */ /* 0x000ee2000c1e1b00 */
[----:B-----5:R-:W-:-:S06]  /*0ff0*/  IMAD.WIDE.U32 R28, R7, 0x8, R14 ;  /* 0x00000008071c7825 */ /* 0x020fcc00078e000e */
[----:B------:R-:W3:Y:S01]  /*1000*/  LDG.E.64 R28, desc[UR14][R28.64] ;  /* 0x0000000e1c1c7981 */ /* 0x000ee2000c1e1b00 */
[----:B------:R-:W-:-:S04]  /*1010*/  LOP3.LUT R14, R23, R16, RZ, 0x3c, !PT ;  /* 0x00000010170e7212 */ /* 0x000fc800078e3cff */
[----:B------:R-:W-:Y:S01]  /*1020*/  IADD3 R15, PT, PT, R6, 0x587c5, R14 ;  /* 0x000587c5060f7810 */ /* 0x000fe20007ffe00e */
[----:B------:R-:W-:-:S03]  /*1030*/  IMAD.MOV.U32 R16, RZ, RZ, 0x2f800000 ;  /* 0x2f800000ff107424 */ /* 0x000fc600078e00ff */
[----:B------:R-:W-:-:S05]  /*1040*/  I2FP.F32.U32 R15, R15 ;  /* 0x0000000f000f7245 */ /* 0x000fca0000201000 */
[----:B------:R-:W-:-:S04]  /*1050*/  FFMA R15, R15, R16, 1.1641532182693481445e-10 ;  /* 0x2f0000000f0f7423 */ /* 0x000fc80000000010 */
[----:B------:R-:W0:Y:S02]  /*1060*/  F2F.F64.F32 R22, R15 ;  /* 0x0000000f00167310 */ /* 0x000e240000201800 */
[----:B0-----:R-:W-:Y:S02]  /*1070*/  DADD R22, R22, -0.5 ;  /* 0xbfe0000016167429 */ /* 0x001fe40000000000 */
[----:B---3--:R-:W-:-:S08]  /*1080*/  DADD R28, R28, -R20 ;  /* 0x000000001c1c7229 */ /* 0x008fd00000000814 */
[----:B----4-:R-:W-:-:S08]  /*1090*/  DMUL R24, R24, R28 ;  /* 0x0000001c18187228 */ /* 0x010fd00000000000 */
[----:B--2---:R-:W-:-:S08]  /*10a0*/  DFMA R22, R22, UR16, R24 ;  /* 0x0000001016167c2b */ /* 0x004fd00008000018 */
[----:B------:R-:W-:-:S07]  /*10b0*/  DADD R22, R20, R22 ;  /* 0x0000000014167229 */ /* 0x000fce0000000016 */
[----:B------:R0:W-:Y:S04]  /*10c0*/  STG.E.64 desc[UR14][R18.64], R22 ;  /* 0x0000001612007986 */ /* 0x0001e8000c101b0e */
[----:B------:R-:W2:Y:S02]  /*10d0*/  LDG.E.64 R28, desc[UR14][R12.64] ;  /* 0x0000000e0c1c7981 */ /* 0x000ea4000c1e1b00 */
[----:B--2---:R-:W-:-:S05]  /*10e0*/  IMAD.WIDE.U32 R28, R7, 0x8, R28 ;  /* 0x00000008071c7825 */ /* 0x004fca00078e001c */
[----:B------:R-:W2:Y:S01]  /*10f0*/  LDG.E.64 R20, desc[UR14][R28.64] ;  /* 0x0000000e1c147981 */ /* 0x000ea2000c1e1b00 */
[----:B-1----:R-:W-:Y:S02]  /*1100*/  UMOV UR11, UR9 ;  /* 0x00000009000b7c82 */ /* 0x002fe40008000000 */
[----:B------:R-:W-:Y:S01]  /*1110*/  IMAD.U32 R24, RZ, RZ, UR11 ;  /* 0x0000000bff187e24 */ /* 0x000fe2000f8e00ff */
[----:B------:R-:W-:Y:S01]  /*1120*/  UMOV UR12, UR18 ;  /* 0x00000012000c7c82 */ /* 0x000fe20008000000 */
[----:B------:R-:W-:Y:S01]  /*1130*/  MOV R32, UR6 ;  /* 0x0000000600207c02 */ /* 0x000fe20008000f00 */
[----:B------:R-:W-:Y:S01]  /*1140*/  IMAD.U32 R33, RZ, RZ, UR7 ;  /* 0x00000007ff217e24 */ /* 0x000fe2000f8e00ff */
[----:B--2---:R-:W-:Y:S01]  /*1150*/  DSETP.MIN.AND P0, P1, R20, UR8, PT ;  /* 0x0000000814007e2a */ /* 0x004fe2000b900000 */
[----:B------:R-:W-:-:S05]  /*1160*/  IMAD.MOV.U32 R15, RZ, RZ, R21 ;  /* 0x000000ffff0f7224 */ /* 0x000fca00078e0015 */
[----:B------:R-:W-:Y:S01]  /*1170*/  FSEL R15, R15, UR11, P0 ;  /* 0x0000000b0f0f7c08 */ /* 0x000fe20008000000 */
[----:B------:R-:W-:Y:S02]  /*1180*/  UMOV UR11, UR8 ;  /* 0x00000008000b7c82 */ /* 0x000fe40008000000 */
[----:B0-----:R-:W-:-:S05]  /*1190*/  SEL R18, R20, UR11, P0 ;  /* 0x0000000b14127c07 */ /* 0x001fca0008000000 */
[----:B------:R-:W-:-:S05]  /*11a0*/  @P1 LOP3.LUT R15, R24, 0x80000, RZ, 0xfc, !PT ;  /* 0x00080000180f1812 */ /* 0x000fca00078efcff */
[----:B------:R-:W-:-:S06]  /*11b0*/  IMAD.MOV.U32 R19, RZ, RZ, R15 ;  /* 0x000000ffff137224 */ /* 0x000fcc00078e000f */
[----:B------:R-:W-:Y:S01]  /*11c0*/  DSETP.MAX.AND P0, P1, R18, UR18, PT ;  /* 0x0000001212007e2a */ /* 0x000fe2000b90f000 */
[----:B------:R-:W-:Y:S01]  /*11d0*/  UMOV UR11, UR19 ;  /* 0x00000013000b7c82 */ /* 0x000fe20008000000 */
[----:B------:R-:W-:Y:S02]  /*11e0*/  IMAD.MOV.U32 R15, RZ, RZ, R19 ;  /* 0x000000ffff0f7224 */ /* 0x000fe400078e0013 */
[----:B------:R-:W-:Y:S02]  /*11f0*/  IMAD.U32 R20, RZ, RZ, UR11 ;  /* 0x0000000bff147e24 */ /* 0x000fe4000f8e00ff */
[----:B------:R-:W-:Y:S02]  /*1200*/  SEL R30, R18, UR12, P0 ;  /* 0x0000000c121e7c07 */ /* 0x000fe40008000000 */
[----:B------:R-:W-:-:S06]  /*1210*/  FSEL R31, R15, UR11, P0 ;  /* 0x0000000b0f1f7c08 */ /* 0x000fcc0008000000 */
[----:B------:R-:W-:-:S05]  /*1220*/  @P1 LOP3.LUT R31, R20, 0x80000, RZ, 0xfc, !PT ;  /* 0x00080000141f1812 */ /* 0x000fca00078efcff */
[----:B------:R0:W-:Y:S04]  /*1230*/  STG.E.64 desc[UR14][R28.64], R30 ;  /* 0x0000001e1c007986 */ /* 0x0001e8000c101b0e */
[----:B------:R-:W2:Y:S04]  /*1240*/  LDG.E.64 R18, desc[UR14][R32.64] ;  /* 0x0000000e20127981 */ /* 0x000ea8000c1e1b00 */
[----:B------:R-:W3:Y:S04]  /*1250*/  LDG.E.64 R22, desc[UR14][R12.64] ;  /* 0x0000000e0c167981 */ /* 0x000ee8000c1e1b00 */
[----:B------:R-:W4:Y:S01]  /*1260*/  LDG.E.64 R24, desc[UR14][R12.64+0x8] ;  /* 0x0000080e0c187981 */ /* 0x000f22000c1e1b00 */
[----:B------:R-:W-:-:S04]  /*1270*/  SHF.R.U32.HI R15, RZ, 0x2, R26 ;  /* 0x00000002ff0f7819 */ /* 0x000fc8000001161a */
[----:B------:R-:W-:Y:S01]  /*1280*/  LOP3.LUT R15, R15, R26, RZ, 0x3c, !PT ;  /* 0x0000001a0f0f7212 */ /* 0x000fe200078e3cff */
[----:B------:R-:W-:-:S04]  /*1290*/  IMAD.SHL.U32 R27, R14, 0x10, RZ ;  /* 0x000000100e1b7824 */ /* 0x000fc800078e00ff */
[----:B------:R-:W-:Y:S02]  /*12a0*/  IMAD.SHL.U32 R26, R15, 0x2, RZ ;  /* 0x000000020f1a7824 */ /* 0x000fe400078e00ff */
[----:B--2---:R-:W-:-:S04]  /*12b0*/  IMAD.WIDE.U32 R20, R7, 0x8, R18 ;  /* 0x0000000807147825 */ /* 0x004fc800078e0012 */
[----:B---3--:R-:W-:Y:S02]  /*12c0*/  IMAD.WIDE.U32 R18, R7, 0x8, R22 ;  /* 0x0000000807127825 */ /* 0x008fe400078e0016 */
[----:B------:R-:W2:Y:S04]  /*12d0*/  LDG.E.64 R20, desc[UR14][R20.64+0x8] ;  /* 0x0000080e14147981 */ /* 0x000ea8000c1e1b00 */
[----:B------:R-:W2:Y:S01]  /*12e0*/  LDG.E.64 R22, desc[UR14][R18.64+0x8] ;  /* 0x0000080e12167981 */ /* 0x000ea2000c1e1b00 */
[----:B------:R-:W-:-:S04]  /*12f0*/  LOP3.LUT R26, R14, R27, R26, 0x96, !PT ;  /* 0x0000001b0e1a7212 */ /* 0x000fc800078e961a */
[----:B------:R-:W-:-:S04]  /*1300*/  LOP3.LUT R15, R26, R15, RZ, 0x3c, !PT ;  /* 0x0000000f1a0f7212 */ /* 0x000fc800078e3cff */
[----:B------:R-:W-:-:S04]  /*1310*/  IADD3 R26, PT, PT, R6, 0xb0f8a, R15 ;  /* 0x000b0f8a061a7810 */ /* 0x000fc80007ffe00f */
[----:B------:R-:W-:-:S05]  /*1320*/  I2FP.F32.U32 R27, R26 ;  /* 0x0000001a001b7245 */ /* 0x000fca0000201000 */
[----:B0-----:R-:W-:-:S04]  /*1330*/  FFMA R28, R27, R16, 1.1641532182693481445e-10 ;  /* 0x2f0000001b1c7423 */ /* 0x001fc80000000010 */
[----:B------:R-:W0:Y:S02]  /*1340*/  F2F.F64.F32 R26, R28 ;  /* 0x0000001c001a7310 */ /* 0x000e240000201800 */
[----:B0-----:R-:W-:Y:S02]  /*1350*/  DADD R26, R26, -0.5 ;  /* 0xbfe000001a1a7429 */ /* 0x001fe40000000000 */
[----:B--2---:R-:W-:-:S08]  /*1360*/  DADD R20, R20, -R22 ;  /* 0x0000000014147229 */ /* 0x004fd00000000816 */
[----:B----4-:R-:W-:-:S08]  /*1370*/  DMUL R20, R24, R20 ;  /* 0x0000001418147228 */ /* 0x010fd00000000000 */
[----:B------:R-:W-:-:S08]  /*1380*/  DFMA R20, R26, UR16, R20 ;  /* 0x000000101a147c2b */ /* 0x000fd00008000014 */
[----:B------:R-:W-:-:S07]  /*1390*/  DADD R20, R22, R20 ;  /* 0x0000000016147229 */ /* 0x000fce0000000014 */
[----:B------:R0:W-:Y:S04]  /*13a0*/  STG.E.64 desc[UR14][R18.64+0x8], R20 ;  /* 0x0000081412007986 */ /* 0x0001e8000c101b0e */
[----:B------:R-:W2:Y:S02]  /*13b0*/  LDG.E.64 R26, desc[UR14][R12.64] ;  /* 0x0000000e0c1a7981 */ /* 0x000ea4000c1e1b00 */
[----:B--2---:R-:W-:-:S05]  /*13c0*/  IMAD.WIDE.U32 R26, R7, 0x8, R26 ;  /* 0x00000008071a7825 */ /* 0x004fca00078e001a */
[----:B------:R-:W2:Y:S01]  /*13d0*/  LDG.E.64 R22, desc[UR14][R26.64+0x8] ;  /* 0x0000080e1a167981 */ /* 0x000ea2000c1e1b00 */
[----:B------:R-:W-:Y:S02]  /*13e0*/  UMOV UR11, UR9 ;  /* 0x00000009000b7c82 */ /* 0x000fe40008000000 */
[----:B------:R-:W-:Y:S01]  /*13f0*/  IMAD.U32 R28, RZ, RZ, UR11 ;  /* 0x0000000bff1c7e24 */ /* 0x000fe2000f8e00ff */
        /* <DEDUP_REMOVED lines=29> */
[----:B0-----:R-:W-:-:S04]  /*15d0*/  LOP3.LUT R29, R0, R33, RZ, 0x3c, !PT ;  /* 0x00000021001d7212 */ /* 0x001fc800078e3cff */
[----:B------:R-:W-:-:S04]  /*15e0*/  IADD3 R0, PT, PT, R6, 0x10974f, R29 ;  /* 0x0010974f06007810 */ /* 0x000fc80007ffe01d */
[----:B------:R-:W-:-:S05]  /*15f0*/  I2FP.F32.U32 R27, R0 ;  /* 0x00000000001b7245 */ /* 0x000fca0000201000 */
[----:B------:R-:W-:-:S04]  /*1600*/  FFMA R0, R27, R16, 1.1641532182693481445e-10 ;  /* 0x2f0000001b007423 */ /* 0x000fc80000000010 */
        /* <DEDUP_REMOVED lines=11> */
[----:B------:R-:W-:Y:S02]  /*16c0*/  IMAD.U32 R24, RZ, RZ, UR11 ;  /* 0x0000000bff187e24 */ /* 0x000fe4000f8e00ff */
[----:B------:R-:W-:Y:S02]  /*16d0*/  IMAD.U32 R32, RZ, RZ, UR6 ;  /* 0x00000006ff207e24 */ /* 0x000fe4000f8e00ff */
        /* <DEDUP_REMOVED lines=19> */
[----:B------:R-:W-:Y:S01]  /*1810*/  SHF.R.U32.HI R35, RZ, 0x2, R8 ;  /* 0x00000002ff237819 */ /* 0x000fe20000011608 */
[----:B------:R-:W-:-:S03]  /*1820*/  IMAD.SHL.U32 R0, R29, 0x10, RZ ;  /* 0x000000101d007824 */ /* 0x000fc600078e00ff */
[----:B------:R-:W-:-:S04]  /*1830*/  LOP3.LUT R35, R35, R8, RZ, 0x3c, !PT ;  /* 0x0000000823237212 */ /* 0x000fc800078e3cff */
[----:B------:R-:W-:Y:S01]  /*1840*/  SHF.L.U32 R8, R35, 0x1, RZ ;  /* 0x0000000123087819 */ /* 0x000fe200000006ff */
[----:B0-----:R-:W-:-:S03]  /*1850*/  IMAD.MOV.U32 R27, RZ, RZ, R9 ;  /* 0x000000ffff1b7224 */ /* 0x001fc600078e0009 */
[----:B------:R-:W-:Y:S01]  /*1860*/  LOP3.LUT R0, R29, R0, R8, 0x96, !PT ;  /* 0x000000001d007212 */ /* 0x000fe200078e9608 */
[----:B--2---:R-:W-:-:S04]  /*1870*/  IMAD.WIDE.U32 R24, R7, 0x8, R18 ;  /* 0x0000000807187825 */ /* 0x004fc800078e0012 */
[----:B---3--:R-:W-:Y:S02]  /*1880*/  IMAD.WIDE.U32 R18, R7, 0x8, R20 ;  /* 0x0000000807127825 */ /* 0x008fe400078e0014 */
[----:B------:R-:W2:Y:S04]  /*1890*/  LDG.E.64 R24, desc[UR14][R24.64+0x18] ;  /* 0x0000180e18187981 */ /* 0x000ea8000c1e1b00 */
[----:B------:R-:W2:Y:S01]  /*18a0*/  LDG.E.64 R20, desc[UR14][R18.64+0x18] ;  /* 0x0000180e12147981 */ /* 0x000ea2000c1e1b00 */
[----:B------:R-:W-:Y:S01]  /*18b0*/  LOP3.LUT R9, R0, R35, RZ, 0x3c, !PT ;  /* 0x0000002300097212 */ /* 0x000fe200078e3cff */
[----:B------:R-:W-:-:S04]  /*18c0*/  VIADD R6, R6, 0x161f14 ;  /* 0x00161f1406067836 */ /* 0x000fc80000000000 */
[----:B------:R-:W-:-:S05]  /*18d0*/  IMAD.IADD R0, R9, 0x1, R6 ;  /* 0x0000000109007824 */ /* 0x000fca00078e0206 */
        /* <DEDUP_REMOVED lines=14> */
[----:B------:R-:W-:Y:S02]  /*19c0*/  VIADD R7, R7, 0x4 ;  /* 0x0000000407077836 */ /* 0x000fe40000000000 */
[----:B------:R-:W-:Y:S01]  /*19d0*/  IMAD.MOV.U32 R26, RZ, RZ, R14 ;  /* 0x000000ffff1a7224 */ /* 0x000fe200078e000e */
        /* <DEDUP_REMOVED lines=10> */
[----:B------:R-:W-:-:S03]  /*1a80*/  IMAD.U32 R8, RZ, RZ, UR11 ;  /* 0x0000000bff087e24 */ /* 0x000fc6000f8e00ff */
[----:B------:R-:W-:Y:S01]  /*1a90*/  FSEL R23, R0, UR11, P0 ;  /* 0x0000000b00177c08 */ /* 0x000fe20008000000 */
[----:B------:R-:W-:Y:S02]  /*1aa0*/  UMOV UR11, UR18 ;  /* 0x00000012000b7c82 */ /* 0x000fe40008000000 */
[----:B------:R-:W-:-:S04]  /*1ab0*/  SEL R18, R18, UR11, P0 ;  /* 0x0000000b12127c07 */ /* 0x000fc80008000000 */
[----:B------:R-:W-:-:S04]  /*1ac0*/  @P1 LOP3.LUT R23, R8, 0x80000, RZ, 0xfc, !PT ;  /* 0x0008000008171812 */ /* 0x000fc800078efcff */
[----:B------:R-:W-:Y:S01]  /*1ad0*/  MOV R19, R23 ;  /* 0x0000001700137202 */ /* 0x000fe20000000f00 */
[----:B------:R-:W-:-:S04]  /*1ae0*/  ULOP3.LUT UR11, UR10, 0x7ffffffc, URZ, 0xc0, !UPT ;  /* 0x7ffffffc0a0b7892 */ /* 0x000fc8000f8ec0ff */
[----:B------:R3:W-:Y:S02]  /*1af0*/  STG.E.64 desc[UR14][R20.64+0x18], R18 ;  /* 0x0000181214007986 */ /* 0x0007e4000c101b0e */
[----:B------:R-:W-:Y:S01]  /*1b00*/  ISETP.NE.AND P0, PT, R7, UR11, PT ;  /* 0x0000000b07007c0c */ /* 0x000fe2000bf05270 */
[----:B------:R-:W-:Y:S02]  /*1b10*/  IMAD.MOV.U32 R0, RZ, RZ, R15 ;  /* 0x000000ffff007224 */ /* 0x000fe400078e000f */
[----:B------:R-:W-:-:S10]  /*1b20*/  IMAD.MOV.U32 R8, RZ, RZ, R29 ;  /* 0x000000ffff087224 */ /* 0x000fd400078e001d */
[----:B---3--:R-:W-:Y:S05]  /*1b30*/  @P0 BRA `(.L_x_13) ;  /* 0xfffffff000fc0947 */ /* 0x008fea000383ffff */
[----:B------:R-:W-:Y:S02]  /*1b40*/  IMAD.U32 R0, RZ, RZ, UR11 ;  /* 0x0000000bff007e24 */ /* 0x000fe4000f8e00ff */
[----:B------:R-:W-:Y:S02]  /*1b50*/  IMAD.MOV.U32 R7, RZ, RZ, R27 ;  /* 0x000000ffff077224 */ /* 0x000fe400078e001b */
[----:B------:R-:W-:-:S07]  /*1b60*/  IMAD.MOV.U32 R8, RZ, RZ, R29 ;  /* 0x000000ffff087224 */ /* 0x000fce00078e001d */
.L_x_12:
[----:B------:R-:W-:-:S09]  /*1b70*/  UISETP.NE.AND UP0, UPT, UR5, URZ, UPT ;  /* 0x000000ff0500728c */ /* 0x000fd2000bf05270 */
[----:B------:R-:W-:Y:S05]  /*1b80*/  BRA.U !UP0, `(.L_x_7) ;  /* 0x0000000908a87547 */ /* 0x000fea000b800000 */
[----:B------:R-:W-:Y:S01]  /*1b90*/  UISETP.NE.AND UP0, UPT, UR5, 0x1, UPT ;  /* 0x000000010500788c */ /* 0x000fe2000bf05270 */
[----:B------:R-:W-:Y:S01]  /*1ba0*/  IMAD.MOV.U32 R16, RZ, RZ, R9 ;  /* 0x000000ffff107224 */ /* 0x000fe200078e0009 */
[----:B------:R-:W-:Y:S01]  /*1bb0*/  ULOP3.LUT UR10, UR10, 0x1, URZ, 0xc0, !UPT ;  /* 0x000000010a0a7892 */ /* 0x000fe2000f8ec0ff */
[----:B------:R-:W-:Y:S01]  /*1bc0*/  IMAD.MOV.U32 R18, RZ, RZ, R8 ;  /* 0x000000ffff127224 */ /* 0x000fe200078e0008 */
[----:B------:R-:W-:Y:S01]  /*1bd0*/  MOV R20, R15 ;  /* 0x0000000f00147202 */ /* 0x000fe20000000f00 */
[----:B------:R-:W-:Y:S01]  /*1be0*/  IMAD.MOV.U32 R26, RZ, RZ, R7 ;  /* 0x000000ffff1a7224 */ /* 0x000fe200078e0007 */
[----:B------:R-:W-:Y:S01]  /*1bf0*/  UISETP.NE.U32.AND UP1, UPT, UR10, 0x1, UPT ;  /* 0x000000010a00788c */ /* 0x000fe2000bf25070 */
[----:B0-----:R-:W-:Y:S02]  /*1c00*/  IMAD.MOV.U32 R22, RZ, RZ, R14 ;  /* 0x000000ffff167224 */ /* 0x001fe400078e000e */
[----:B------:R-:W-:Y:S02]  /*1c10*/  IMAD.MOV.U32 R23, RZ, RZ, R15 ;  /* 0x000000ffff177224 */ /* 0x000fe400078e000f */
[----:B------:R-:W-:-:S02]  /*1c20*/  IMAD.MOV.U32 R19, RZ, RZ, R8 ;  /* 0x000000ffff137224 */ /* 0x000fc400078e0008 */
[----:B------:R-:W-:Y:S01]  /*1c30*/  IMAD.MOV.U32 R21, RZ, RZ, R9 ;  /* 0x000000ffff157224 */ /* 0x000fe200078e0009 */
[----:B------:R-:W-:Y:S06]  /*1c40*/  BRA.U !UP0, `(.L_x_14) ;  /* 0x0000000508947547 */ /* 0x000fec000b800000 */
[----:B------:R-:W-:Y:S01]  /*1c50*/  IMAD.U32 R30, RZ, RZ, UR6 ;  /* 0x00000006ff1e7e24 */ /* 0x000fe2000f8e00ff */
[----:B------:R-:W2:Y:S01]  /*1c60*/  LDG.E.64 R22, desc[UR14][R12.64] ;  /* 0x0000000e0c167981 */ /* 0x000ea2000c1e1b00 */
[----:B------:R-:W-:-:S03]  /*1c70*/  IMAD.U32 R31, RZ, RZ, UR7 ;  /* 0x00000007ff1f7e24 */ /* 0x000fc6000f8e00ff */
[----:B------:R-:W3:Y:S01]  /*1c80*/  LDG.E.64 R26, desc[UR14][R12.64+0x8] ;  /* 0x0000080e0c1a7981 */ /* 0x000ee2000c1e1b00 */
[----:B------:R-:W-:Y:S01]  /*1c90*/  SHF.R.U32.HI R8, RZ, 0x2, R7 ;  /* 0x00000002ff087819 */ /* 0x000fe20000011607 */
[----:B------:R-:W-:Y:S01]  /*1ca0*/  IMAD.SHL.U32 R32, R9, 0x10, RZ ;  /* 0x0000001009207824 */ /* 0x000fe200078e00ff */
[----:B------:R-:W0:Y:S01]  /*1cb0*/  LDCU.128 UR16, c[0x0][0x3a0] ;  /* 0x00007400ff1077ac */ /* 0x000e220008000c00 */
[----:B------:R-:W4:Y:S01]  /*1cc0*/  LDG.E.64 R24, desc[UR14][R30.64] ;  /* 0x0000000e1e187981 */ /* 0x000f22000c1e1b00 */
[----:B------:R-:W-:Y:S01]  /*1cd0*/  LOP3.LUT R8, R8, R7, RZ, 0x3c, !PT ;  /* 0x0000000708087212 */ /* 0x000fe200078e3cff */
[----:B------:R-:W1:Y:S04]  /*1ce0*/  LDCU.64 UR8, c[0x0][0x3b0] ;  /* 0x00007600ff0877ac */ /* 0x000e680008000a00 */
[----:B------:R-:W-:-:S05]  /*1cf0*/  IMAD.SHL.U32 R7, R8, 0x2, RZ ;  /* 0x0000000208077824 */ /* 0x000fca00078e00ff */
[----:B------:R-:W-:Y:S01]  /*1d00*/  LOP3.LUT R7, R9, R32, R7, 0x96, !PT ;  /* 0x0000002009077212 */ /* 0x000fe200078e9607 */
[----:B--2---:R-:W-:-:S04]  /*1d10*/  IMAD.WIDE.U32 R22, R0, 0x8, R22 ;  /* 0x0000000800167825 */ /* 0x004fc800078e0016 */
[----:B----4-:R-:W-:Y:S02]  /*1d20*/  IMAD.WIDE.U32 R28, R0, 0x8, R24 ;  /* 0x00000008001c7825 */ /* 0x010fe400078e0018 */
[----:B------:R-:W2:Y:S04]  /*1d30*/  LDG.E.64 R24, desc[UR14][R22.64] ;  /* 0x0000000e16187981 */ /* 0x000ea8000c1e1b00 */
[----:B------:R-:W2:Y:S01]  /*1d40*/  LDG.E.64 R28, desc[UR14][R28.64] ;  /* 0x0000000e1c1c7981 */ /* 0x000ea2000c1e1b00 */
[----:B------:R-:W-:Y:S01]  /*1d50*/  LOP3.LUT R19, R7, R8, RZ, 0x3c, !PT ;  /* 0x0000000807137212 */ /* 0x000fe200078e3cff */
[----:B------:R-:W-:-:S03]  /*1d60*/  HFMA2 R7, -RZ, RZ, 0.1171875, 0 ;  /* 0x2f800000ff077431 */ /* 0x000fc600000001ff */
[----:B------:R-:W-:-:S04]  /*1d70*/  IADD3 R8, PT, PT, R6, 0x587c5, R19 ;  /* 0x000587c506087810 */ /* 0x000fc80007ffe013 */
[----:B------:R-:W-:-:S05]  /*1d80*/  I2FP.F32.U32 R8, R8 ;  /* 0x0000000800087245 */ /* 0x000fca0000201000 */
[----:B------:R-:W-:-:S04]  /*1d90*/  FFMA R21, R8, R7, 1.1641532182693481445e-10 ;  /* 0x2f00000008157423 */ /* 0x000fc80000000007 */
[----:B------:R-:W4:Y:S02]  /*1da0*/  F2F.F64.F32 R8, R21 ;  /* 0x0000001500087310 */ /* 0x000f240000201800 */
[----:B----4-:R-:W-:Y:S02]  /*1db0*/  DADD R8, R8, -0.5 ;  /* 0xbfe0000008087429 */ /* 0x010fe40000000000 */
[----:B--2---:R-:W-:-:S08]  /*1dc0*/  DADD R28, R28, -R24 ;  /* 0x000000001c1c7229 */ /* 0x004fd00000000818 */
[----:B---3--:R-:W-:-:S08]  /*1dd0*/  DMUL R26, R26, R28 ;  /* 0x0000001c1a1a7228 */ /* 0x008fd00000000000 */
[----:B0-----:R-:W-:-:S08]  /*1de0*/  DFMA R8, R8, UR16, R26 ;  /* 0x0000001008087c2b */ /* 0x001fd0000800001a */
[----:B------:R-:W-:-:S07]  /*1df0*/  DADD R8, R24, R8 ;  /* 0x0000000018087229 */ /* 0x000fce0000000008 */
[----:B------:R0:W-:Y:S04]  /*1e00*/  STG.E.64 desc[UR14][R22.64], R8 ;  /* 0x0000000816007986 */ /* 0x0001e8000c101b0e */
[----:B------:R-:W2:Y:S02]  /*1e10*/  LDG.E.64 R26, desc[UR14][R12.64] ;  /* 0x0000000e0c1a7981 */ /* 0x000ea4000c1e1b00 */
[----:B--2---:R-:W-:-:S05]  /*1e20*/  IMAD.WIDE.U32 R26, R0, 0x8, R26 ;  /* 0x00000008001a7825 */ /* 0x004fca00078e001a */
[----:B------:R-:W2:Y:S01]  /*1e30*/  LDG.E.64 R24, desc[UR14][R26.64] ;  /* 0x0000000e1a187981 */ /* 0x000ea2000c1e1b00 */
[----:B-1----:R-:W-:Y:S02]  /*1e40*/  UMOV UR10, UR9 ;  /* 0x00000009000a7c82 */ /* 0x002fe40008000000 */
[----:B------:R-:W-:Y:S01]  /*1e50*/  IMAD.U32 R28, RZ, RZ, UR10 ;  /* 0x0000000aff1c7e24 */ /* 0x000fe2000f8e00ff */
[----:B------:R-:W-:Y:S02]  /*1e60*/  UMOV UR11, UR19 ;  /* 0x00000013000b7c82 */ /* 0x000fe40008000000 */
[----:B0-----:R-:W-:Y:S02]  /*1e70*/  IMAD.U32 R22, RZ, RZ, UR11 ;  /* 0x0000000bff167e24 */ /* 0x001fe4000f8e00ff */
[----:B------:R-:W-:Y:S02]  /*1e80*/  IMAD.U32 R32, RZ, RZ, UR6 ;  /* 0x00000006ff207e24 */ /* 0x000fe4000f8e00ff */
[----:B------:R-:W-:Y:S01]  /*1e90*/  IMAD.U32 R33, RZ, RZ, UR7 ;  /* 0x00000007ff217e24 */ /* 0x000fe2000f8e00ff */
[----:B--2---:R-:W-:Y:S01]  /*1ea0*/  DSETP.MIN.AND P0, P1, R24, UR8, PT ;  /* 0x0000000818007e2a */ /* 0x004fe2000b900000 */
[----:B------:R-:W-:-:S05]  /*1eb0*/  IMAD.MOV.U32 R21, RZ, RZ, R25 ;  /* 0x000000ffff157224 */ /* 0x000fca00078e0019 */
[----:B------:R-:W-:Y:S01]  /*1ec0*/  FSEL R21, R21, UR10, P0 ;  /* 0x0000000a15157c08 */ /* 0x000fe20008000000 */
[----:B------:R-:W-:Y:S02]  /*1ed0*/  UMOV UR10, UR8 ;  /* 0x00000008000a7c82 */ /* 0x000fe40008000000 */
[----:B------:R-:W-:-:S05]  /*1ee0*/  SEL R8, R24, UR10, P0 ;  /* 0x0000000a18087c07 */ /* 0x000fca0008000000 */
[----:B------:R-:W-:-:S05]  /*1ef0*/  @P1 LOP3.LUT R21, R28, 0x80000, RZ, 0xfc, !PT ;  /* 0x000800001c151812 */ /* 0x000fca00078efcff */
[----:B------:R-:W-:-:S06]  /*1f00*/  IMAD.MOV.U32 R9, RZ, RZ, R21 ;  /* 0x000000ffff097224 */ /* 0x000fcc00078e0015 */
[----:B------:R-:W-:Y:S01]  /*1f10*/  DSETP.MAX.AND P0, P1, R8, UR18, PT ;  /* 0x0000001208007e2a */ /* 0x000fe2000b90f000 */
[----:B------:R-:W-:Y:S01]  /*1f20*/  IMAD.MOV.U32 R21, RZ, RZ, R9 ;  /* 0x000000ffff157224 */ /* 0x000fe200078e0009 */
[----:B------:R-:W-:-:S04]  /*1f30*/  UMOV UR10, UR18 ;  /* 0x00000012000a7c82 */ /* 0x000fc80008000000 */
[----:B------:R-:W-:Y:S02]  /*1f40*/  FSEL R31, R21, UR11, P0 ;  /* 0x0000000b151f7c08 */ /* 0x000fe40008000000 */
[----:B------:R-:W-:-:S06]  /*1f50*/  SEL R30, R8, UR10, P0 ;  /* 0x0000000a081e7c07 */ /* 0x000fcc0008000000 */
        /* <DEDUP_REMOVED lines=8> */
[----:B------:R-:W-:Y:S01]  /*1fe0*/  IMAD.SHL.U32 R34, R21, 0x2, RZ ;  /* 0x0000000215227824 */ /* 0x000fe200078e00ff */
[----:B------:R-:W-:-:S04]  /*1ff0*/  IADD3 R6, PT, PT, R6, 0xb0f8a, RZ ;  /* 0x000b0f8a06067810 */ /* 0x000fc80007ffe0ff */
[----:B------:R-:W-:Y:S01]  /*2000*/  LOP3.LUT R14, R19, R14, R34, 0x96, !PT ;  /* 0x0000000e130e7212 */ /* 0x000fe200078e9622 */
[----:B--2---:R-:W-:-:S04]  /*2010*/  IMAD.WIDE.U32 R28, R0, 0x8, R8 ;  /* 0x00000008001c7825 */ /* 0x004fc800078e0008 */
[----:B---3--:R-:W-:Y:S02]  /*2020*/  IMAD.WIDE.U32 R8, R0, 0x8, R22 ;  /* 0x0000000800087825 */ /* 0x008fe400078e0016 */
[----:B------:R-:W2:Y:S04]  /*2030*/  LDG.E.64 R28, desc[UR14][R28.64+0x8] ;  /* 0x0000080e1c1c7981 */ /* 0x000ea8000c1e1b00 */
[----:B------:R-:W2:Y:S01]  /*2040*/  LDG.E.64 R22, desc[UR14][R8.64+0x8] ;  /* 0x0000080e08167981 */ /* 0x000ea2000c1e1b00 */
[----:B------:R-:W-:-:S05]  /*2050*/  LOP3.LUT R21, R14, R21, RZ, 0x3c, !PT ;  /* 0x000000150e157212 */ /* 0x000fca00078e3cff */
[----:B------:R-:W-:-:S05]  /*2060*/  IMAD.IADD R14, R21, 0x1, R6 ;  /* 0x00000001150e7824 */ /* 0x000fca00078e0206 */
[----:B------:R-:W-:-:S05]  /*2070*/  I2FP.F32.U32 R14, R14 ;  /* 0x0000000e000e7245 */ /* 0x000fca0000201000 */
[----:B------:R-:W-:-:S04]  /*2080*/  FFMA R14, R14, R7, 1.1641532182693481445e-10 ;  /* 0x2f0000000e0e7423 */ /* 0x000fc80000000007 */
[----:B0-----:R-:W0:Y:S02]  /*2090*/  F2F.F64.F32 R26, R14 ;  /* 0x0000000e001a7310 */ /* 0x001e240000201800 */
        /* <DEDUP_REMOVED lines=11> */
[----:B0-----:R-:W-:Y:S02]  /*2150*/  IMAD.MOV.U32 R22, RZ, RZ, R18 ;  /* 0x000000ffff167224 */ /* 0x001fe400078e0012 */
[----:B------:R-:W-:Y:S02]  /*2160*/  IMAD.MOV.U32 R23, RZ, RZ, R16 ;  /* 0x000000ffff177224 */ /* 0x000fe400078e0010 */
[----:B------:R-:W-:Y:S01]  /*2170*/  VIADD R0, R0, 0x2 ;  /* 0x0000000200007836 */ /* 0x000fe20000000000 */
[----:B--2---:R-:W-:Y:S01]  /*2180*/  DSETP.MIN.AND P0, P1, R26, UR8, PT ;  /* 0x000000081a007e2a */ /* 0x004fe2000b900000 */
[----:B------:R-:W-:-:S05]  /*2190*/  IMAD.MOV.U32 R7, RZ, RZ, R27 ;  /* 0x000000ffff077224 */ /* 0x000fca00078e001b */
[----:B------:R-:W-:Y:S02]  /*21a0*/  FSEL R7, R7, UR10, P0 ;  /* 0x0000000a07077c08 */ /* 0x000fe40008000000 */
[----:B------:R-:W-:-:S06]  /*21b0*/  SEL R8, R26, UR8, P0 ;  /* 0x000000081a087c07 */ /* 0x000fcc0008000000 */
[----:B------:R-:W-:-:S05]  /*21c0*/  @P1 LOP3.LUT R7, R14, 0x80000, RZ, 0xfc, !PT ;  /* 0x000800000e071812 */ /* 0x000fca00078efcff */
[----:B------:R-:W-:-:S06]  /*21d0*/  IMAD.MOV.U32 R9, RZ, RZ, R7 ;  /* 0x000000ffff097224 */ /* 0x000fcc00078e0007 */
[----:B------:R-:W-:Y:S01]  /*21e0*/  DSETP.MAX.AND P0, P1, R8, UR18, PT ;  /* 0x0000001208007e2a */ /* 0x000fe2000b90f000 */
[----:B------:R-:W-:Y:S01]  /*21f0*/  UMOV UR9, UR19 ;  /* 0x0000001300097c82 */ /* 0x000fe20008000000 */
[----:B------:R-:W-:Y:S02]  /*2200*/  IMAD.MOV.U32 R7, RZ, RZ, R9 ;  /* 0x000000ffff077224 */ /* 0x000fe400078e0009 */
[----:B------:R-:W-:Y:S01]  /*2210*/  IMAD.U32 R14, RZ, RZ, UR9 ;  /* 0x00000009ff0e7e24 */ /* 0x000fe2000f8e00ff */
[----:B------:R-:W-:Y:S02]  /*2220*/  UMOV UR8, UR18 ;  /* 0x0000001200087c82 */ /* 0x000fe40008000000 */
[----:B------:R-:W-:Y:S02]  /*2230*/  FSEL R29, R7, UR9, P0 ;  /* 0x00000009071d7c08 */ /* 0x000fe40008000000 */
[----:B------:R-:W-:-:S05]  /*2240*/  SEL R28, R8, UR8, P0 ;  /* 0x00000008081c7c07 */ /* 0x000fca0008000000 */
[----:B------:R-:W-:-:S05]  /*2250*/  @P1 LOP3.LUT R29, R14, 0x80000, RZ, 0xfc, !PT ;  /* 0x000800000e1d1812 */ /* 0x000fca00078efcff */
[----:B------:R0:W-:Y:S01]  /*2260*/  STG.E.64 desc[UR14][R24.64+0x8], R28 ;  /* 0x0000081c18007986 */ /* 0x0001e2000c101b0e */
[----:B------:R-:W-:Y:S01]  /*2270*/  IMAD.MOV.U32 R26, RZ, RZ, R15 ;  /* 0x000000ffff1a7224 */ /* 0x000fe200078e000f */
[----:B------:R-:W-:Y:S01]  /*2280*/  MOV R8, R19 ;  /* 0x0000001300087202 */ /* 0x000fe20000000f00 */
[----:B------:R-:W-:-:S07]  /*2290*/  IMAD.MOV.U32 R9, RZ, RZ, R21 ;  /* 0x000000ffff097224 */ /* 0x000fce00078e0015 */
.L_x_14:
[----:B------:R-:W-:Y:S02]  /*22a0*/  IMAD.MOV.U32 R15, RZ, RZ, R16 ;  /* 0x000000ffff0f7224 */ /* 0x000fe400078e0010 */
[----:B------:R-:W-:Y:S02]  /*22b0*/  IMAD.MOV.U32 R14, RZ, RZ, R18 ;  /* 0x000000ffff0e7224 */ /* 0x000fe400078e0012 */
[----:B------:R-:W-:Y:S01]  /*22c0*/  IMAD.MOV.U32 R7, RZ, RZ, R20 ;  /* 0x000000ffff077224 */ /* 0x000fe200078e0014 */
[----:B------:R-:W-:Y:S06]  /*22d0*/  BRA.U UP1, `(.L_x_7) ;  /* 0x0000000101d47547 */ /* 0x000fec000b800000 */
[----:B------:R-:W-:Y:S01]  /*22e0*/  IMAD.U32 R8, RZ, RZ, UR6 ;  /* 0x00000006ff087e24 */ /* 0x000fe2000f8e00ff */
[----:B------:R-:W2:Y:S01]  /*22f0*/  LDG.E.64 R14, desc[UR14][R12.64] ;  /* 0x0000000e0c0e7981 */ /* 0x000ea2000c1e1b00 */
[----:B------:R-:W-:-:S03]  /*2300*/  IMAD.U32 R9, RZ, RZ, UR7 ;  /* 0x00000007ff097e24 */ /* 0x000fc6000f8e00ff */
[----:B0-----:R-:W3:Y:S01]  /*2310*/  LDG.E.64 R28, desc[UR14][R12.64+0x8] ;  /* 0x0000080e0c1c7981 */ /* 0x001ee2000c1e1b00 */
[----:B------:R-:W-:Y:S01]  /*2320*/  SHF.R.U32.HI R7, RZ, 0x2, R26 ;  /* 0x00000002ff077819 */ /* 0x000fe2000001161a */
[----:B------:R-:W-:Y:S01]  /*2330*/  IMAD.SHL.U32 R16, R21, 0x10, RZ ;  /* 0x0000001015107824 */ /* 0x000fe200078e00ff */
[----:B------:R-:W-:Y:S01]  /*2340*/  IADD3 R6, PT, PT, R6, 0x587c5, RZ ;  /* 0x000587c506067810 */ /* 0x000fe20007ffe0ff */
[----:B------:R-:W4:Y:S01]  /*2350*/  LDG.E.64 R8, desc[UR14][R8.64] ;  /* 0x0000000e08087981 */ /* 0x000f22000c1e1b00 */
[----:B------:R-:W-:Y:S01]  /*2360*/  LOP3.LUT R7, R7, R26, RZ, 0x3c, !PT ;  /* 0x0000001a07077212 */ /* 0x000fe200078e3cff */
[----:B------:R-:W0:Y:S04]  /*2370*/  LDCU.128 UR16, c[0x0][0x3a0] ;  /* 0x00007400ff1077ac */ /* 0x000e280008000c00 */
[----:B------:R-:W-:Y:S01]  /*2380*/  IMAD.SHL.U32 R18, R7, 0x2, RZ ;  /* 0x0000000207127824 */ /* 0x000fe200078e00ff */
[----:B------:R-:W1:Y:S04]  /*2390*/  LDCU.64 UR8, c[0x0][0x3b0] ;  /* 0x00007600ff0877ac */ /* 0x000e680008000a00 */
[----:B------:R-:W-:Y:S01]  /*23a0*/  LOP3.LUT R16, R21, R16, R18, 0x96, !PT ;  /* 0x0000001015107212 */ /* 0x000fe200078e9612 */
[----:B--2---:R-:W-:-:S05]  /*23b0*/  IMAD.WIDE.U32 R14, R0, 0x8, R14 ;  /* 0x00000008000e7825 */ /* 0x004fca00078e000e */
[----:B------:R-:W2:Y:S01]  /*23c0*/  LDG.E.64 R24, desc[UR14][R14.64] ;  /* 0x0000000e0e187981 */ /* 0x000ea2000c1e1b00 */
[----:B----4-:R-:W-:-:S06]  /*23d0*/  IMAD.WIDE.U32 R30, R0, 0x8, R8 ;  /* 0x00000008001e7825 */ /* 0x010fcc00078e0008 */
[----:B------:R-:W2:Y:S01]  /*23e0*/  LDG.E.64 R30, desc[UR14][R30.64] ;  /* 0x0000000e1e1e7981 */ /* 0x000ea2000c1e1b00 */
[----:B------:R-:W-:-:S05]  /*23f0*/  LOP3.LUT R9, R16, R7, RZ, 0x3c, !PT ;  /* 0x0000000710097212 */ /* 0x000fca00078e3cff */
[----:B------:R-:W-:Y:S02]  /*2400*/  IMAD.IADD R7, R9, 0x1, R6 ;  /* 0x0000000109077824 */ /* 0x000fe400078e0206 */
[----:B------:R-:W-:-:S03]  /*2410*/  IMAD.MOV.U32 R8, RZ, RZ, 0x2f800000 ;  /* 0x2f800000ff087424 */ /* 0x000fc600078e00ff */
        /* <DEDUP_REMOVED lines=14> */
[----:B--2---:R-:W-:Y:S01]  /*2500*/  DSETP.MIN.AND P0, P1, R28, UR8, PT ;  /* 0x000000081c007e2a */ /* 0x004fe2000b900000 */
[----:B------:R-:W-:-:S05]  /*2510*/  IMAD.MOV.U32 R0, RZ, RZ, R29 ;  /* 0x000000ffff007224 */ /* 0x000fca00078e001d */
[----:B------:R-:W-:Y:S02]  /*2520*/  FSEL R7, R0, UR10, P0 ;  /* 0x0000000a00077c08 */ /* 0x000fe40008000000 */
[----:B0-----:R-:W-:-:S06]  /*2530*/  SEL R14, R28, UR8, P0 ;  /* 0x000000081c0e7c07 */ /* 0x001fcc0008000000 */
        /* <DEDUP_REMOVED lines=13> */
[----:B------:R-:W-:Y:S02]  /*2610*/  IMAD.MOV.U32 R15, RZ, RZ, R19 ;  /* 0x000000ffff0f7224 */ /* 0x000fe400078e0013 */
[----:B------:R-:W-:-:S07]  /*2620*/  IMAD.MOV.U32 R7, RZ, RZ, R22 ;  /* 0x000000ffff077224 */ /* 0x000fce00078e0016 */
.L_x_7:
[----:B------:R-:W-:Y:S05]  /*2630*/  BSYNC.RECONVERGENT B1 ;  /* 0x0000000000017941 */ /* 0x000fea0003800200 */
.L_x_6:
[----:B------:R-:W2:Y:S01]  /*2640*/  LDCU UR6, c[0x0][0x388] ;  /* 0x00007100ff0677ac */ /* 0x000ea20008000800 */
[----:B------:R-:W-:-:S04]  /*2650*/  UIADD3 UR4, UPT, UPT, UR4, 0x1, URZ ;  /* 0x0000000104047890 */ /* 0x000fc8000fffe0ff */
[----:B--2---:R-:W-:-:S09]  /*2660*/  UISETP.NE.AND UP0, UPT, UR4, UR6, UPT ;  /* 0x000000060400728c */ /* 0x004fd2000bf05270 */
[----:B------:R-:W-:Y:S05]  /*2670*/  BRA.U !UP0, `(.L_x_15) ;  /* 0x0000001508cc7547 */ /* 0x000fea000b800000 */
[----:B------:R-:W-:Y:S05]  /*2680*/  BRA `(.L_x_16) ;  /* 0xffffffd800d07947 */ /* 0x000fea000383ffff */
.L_x_1:
[----:B------:R-:W-:Y:S01]  /*2690*/  UISETP.NE.AND UP0, UPT, UR13, 0x1, UPT ;  /* 0x000000010d00788c */ /* 0x000fe2000bf05270 */
[----:B------:R-:W-:Y:S01]  /*26a0*/  UMOV UR4, URZ ;  /* 0x000000ff00047c82 */ /* 0x000fe20008000000 */
[----:B------:R-:W-:-:S07]  /*26b0*/  UMOV UR5, URZ ;  /* 0x000000ff00057c82 */ /* 0x000fce0008000000 */
[----:B------:R-:W-:Y:S05]  /*26c0*/  BRA.U !UP0, `(.L_x_17) ;  /* 0x0000001108847547 */ /* 0x000fea000b800000 */
[----:B------:R0:W5:Y:S01]  /*26d0*/  LDG.E.64 R18, desc[UR14][R12.64+0x10] ;  /* 0x0000100e0c127981 */ /* 0x000162000c1e1b00 */
[----:B------:R-:W1:Y:S01]  /*26e0*/  LDCU.64 UR4, c[0x0][0x398] ;  /* 0x00007300ff0477ac */ /* 0x000e620008000a00 */
[----:B------:R-:W-:Y:S02]  /*26f0*/  IMAD.MOV.U32 R22, RZ, RZ, 0x652b82fe ;  /* 0x652b82feff167424 */ /* 0x000fe400078e00ff */
[----:B------:R-:W-:Y:S01]  /*2700*/  IMAD.MOV.U32 R23, RZ, RZ, 0x3ff71547 ;  /* 0x3ff71547ff177424 */ /* 0x000fe200078e00ff */
[----:B------:R-:W-:Y:S01]  /*2710*/  ULOP3.LUT UR10, UR13, 0x7ffffffe, URZ, 0xc0, !UPT ;  /* 0x7ffffffe0d0a7892 */ /* 0x000fe2000f8ec0ff */
[----:B------:R-:W2:Y:S03]  /*2720*/  LDCU.64 UR22, c[0x0][0x390] ;  /* 0x00007200ff1677ac */ /* 0x000ea60008000a00 */
[----:B------:R-:W-:Y:S01]  /*2730*/  UISETP.GT.AND UP0, UPT, UR10, URZ, UPT ;  /* 0x000000ff0a00728c */ /* 0x000fe2000bf04270 */
[----:B------:R-:W3:Y:S01]  /*2740*/  LDCU.64 UR20, c[0x0][0x380] ;  /* 0x00007000ff1477ac */ /* 0x000ee20008000a00 */
[----:B-1----:R-:W-:Y:S01]  /*2750*/  DMUL R20, RZ, -UR4 ;  /* 0x80000004ff147c28 */ /* 0x002fe20008000000 */
[----:B------:R-:W-:Y:S01]  /*2760*/  UMOV UR4, 0xfefa39ef ;  /* 0xfefa39ef00047882 */ /* 0x000fe20000000000 */
[----:B------:R-:W-:-:S06]  /*2770*/  UMOV UR5, 0x3fe62e42 ;  /* 0x3fe62e4200057882 */ /* 0x000fcc0000000000 */
[----:B------:R-:W-:-:S08]  /*2780*/  DMUL R20, RZ, R20 ;  /* 0x00000014ff147228 */ /* 0x000fd00000000000 */
[C---:B------:R-:W-:Y:S02]  /*2790*/  DFMA R22, R20.reuse, R22, 6.75539944105574400000e+15 ;  /* 0x433800001416742b */ /* 0x040fe40000000016 */
[----:B------:R-:W-:-:S06]  /*27a0*/  DSETP.GEU.AND P0, PT, R20, RZ, PT ;  /* 0x000000ff1400722a */ /* 0x000fcc0003f0e000 */
[----:B------:R-:W-:Y:S02]  /*27b0*/  DADD R24, R22, -6.75539944105574400000e+15 ;  /* 0xc338000016187429 */ /* 0x000fe40000000000 */
[----:B------:R-:W-:-:S06]  /*27c0*/  LEA.HI R0, R22, R22, RZ, 0x1 ;  /* 0x0000001616007211 */ /* 0x000fcc00078f08ff */
        /* <DEDUP_REMOVED lines=33> */
[----:B------:R-:W-:-:S07]  /*29e0*/  UMOV UR4, URZ ;  /* 0x000000ff00047c82 */ /* 0x000fce0008000000 */
[----:B------:R-:W-:-:S08]  /*29f0*/  DFMA R26, R24, R26, 1 ;  /* 0x3ff00000181a742b */ /* 0x000fd0000000001a */
[----:B------:R-:W-:Y:S01]  /*2a00*/  DFMA R24, R24, R26, 1 ;  /* 0x3ff000001818742b */ /* 0x000fe2000000001a */
[----:B------:R-:W-:-:S05]  /*2a10*/  SHF.R.S32.HI R27, RZ, 0x1, R0 ;  /* 0x00000001ff1b7819 */ /* 0x000fca0000011400 */
[----:B------:R-:W-:-:S04]  /*2a20*/  IMAD.IADD R28, R22, 0x1, -R27 ;  /* 0x00000001161c7824 */ /* 0x000fc800078e0a1b */
[----:B------:R-:W-:Y:S01]  /*2a30*/  IMAD R27, R27, 0x100000, R25 ;  /* 0x001000001b1b7824 */ /* 0x000fe200078e0219 */
[----:B------:R-:W-:Y:S01]  /*2a40*/  LEA R22, R22, R25, 0x14 ;  /* 0x0000001916167211 */ /* 0x000fe200078ea0ff */
[----:B------:R-:W-:Y:S01]  /*2a50*/  IMAD.MOV.U32 R26, RZ, RZ, R24 ;  /* 0x000000ffff1a7224 */ /* 0x000fe200078e0018 */
[----:B------:R-:W-:Y:S01]  /*2a60*/  LEA R29, R28, 0x3ff00000, 0x14 ;  /* 0x3ff000001c1d7811 */ /* 0x000fe200078ea0ff */
[----:B------:R-:W-:-:S06]  /*2a70*/  IMAD.MOV.U32 R28, RZ, RZ, RZ ;  /* 0x000000ffff1c7224 */ /* 0x000fcc00078e00ff */
[----:B------:R-:W-:Y:S02]  /*2a80*/  DMUL R28, R26, R28 ;  /* 0x0000001c1a1c7228 */ /* 0x000fe40000000000 */
[----:B------:R-:W-:-:S08]  /*2a90*/  DADD R26, R20, +INF ;  /* 0x7ff00000141a7429 */ /* 0x000fd00000000000 */
[----:B------:R-:W-:Y:S02]  /*2aa0*/  R2UR UR16, R28 ;  /* 0x000000001c1072ca */ /* 0x000fe400000e0000 */
[----:B------:R-:W-:Y:S02]  /*2ab0*/  R2UR UR17, R29 ;  /* 0x000000001d1172ca */ /* 0x000fe400000e0000 */
[----:B------:R-:W-:Y:S02]  /*2ac0*/  FSEL R16, R26, RZ, P0 ;  /* 0x000000ff1a107208 */ /* 0x000fe40000000000 */
[----:B------:R-:W-:Y:S01]  /*2ad0*/  FSEL R0, R27, RZ, P0 ;  /* 0x000000ff1b007208 */ /* 0x000fe20000000000 */
[----:B0-23--:R-:W-:Y:S10]  /*2ae0*/  BRA.U !UP0, `(.L_x_18) ;  /* 0x0000000908f47547 */ /* 0x00dff4000b800000 */
[----:B------:R-:W-:Y:S02]  /*2af0*/  UIADD3 UR5, UPT, UPT, UR10, -UR4, URZ ;  /* 0x800000040a057290 */ /* 0x000fe4000fffe0ff */
[----:B------:R-:W-:Y:S02]  /*2b00*/  UPLOP3.LUT UP0, UPT, UPT, UPT, UPT, 0x80, 0x8 ;  /* 0x000000000008789c */ /* 0x000fe40003f0f070 */
[----:B------:R-:W-:-:S09]  /*2b10*/  UISETP.GT.AND UP1, UPT, UR5, 0x6, UPT ;  /* 0x000000060500788c */ /* 0x000fd2000bf24270 */
[----:B------:R-:W-:Y:S05]  /*2b20*/  BRA.U !UP1, `(.L_x_19) ;  /* 0x0000000509e07547 */ /* 0x000fea000b800000 */
[----:B------:R-:W0:Y:S01]  /*2b30*/  LDCU.64 UR6, c[0x0][0x380] ;  /* 0x00007000ff0677ac */ /* 0x000e220008000a00 */
[----:B------:R-:W1:Y:S01]  /*2b40*/  LDCU.64 UR18, c[0x0][0x390] ;  /* 0x00007200ff1277ac */ /* 0x000e620008000a00 */
[----:B------:R-:W-:Y:S02]  /*2b50*/  UIADD3 UR5, UPT, UPT, UR10, -0x6, URZ ;  /* 0xfffffffa0a057890 */ /* 0x000fe4000fffe0ff */
[----:B------:R-:W-:-:S11]  /*2b60*/  UPLOP3.LUT UP0, UPT, UPT, UPT, UPT, 0x40, 0x4 ;  /* 0x000000000004789c */ /* 0x000fd60003f0e870 */
.L_x_22:
[----:B0-----:R-:W-:-:S06]  /*2b70*/  UIMAD.WIDE.U32 UR8, UR4, 0x20, UR6 ;  /* 0x00000020040878a5 */ /* 0x001fcc000f8e0006 */
[----:B------:R-:W-:Y:S02]  /*2b80*/  IMAD.U32 R30, RZ, RZ, UR8 ;  /* 0x00000008ff1e7e24 */ /* 0x000fe4000f8e00ff */
[----:B------:R-:W-:-:S05]  /*2b90*/  IMAD.U32 R31, RZ, RZ, UR9 ;  /* 0x00000009ff1f7e24 */ /* 0x000fca000f8e00ff */
[----:B------:R-:W2:Y:S01]  /*2ba0*/  LDG.E.64 R26, desc[UR14][R30.64+0x10] ;  /* 0x0000100e1e1a7981 */ /* 0x000ea2000c1e1b00 */
[----:B------:R-:W-:Y:S02]  /*2bb0*/  IMAD.U32 R32, RZ, RZ, UR8 ;  /* 0x00000008ff207e24 */ /* 0x000fe4000f8e00ff */
[----:B------:R-:W-:Y:S01]  /*2bc0*/  IMAD.U32 R33, RZ, RZ, UR9 ;  /* 0x00000009ff217e24 */ /* 0x000fe2000f8e00ff */
[----:B--2--5:R-:W-:-:S14]  /*2bd0*/  DSETP.GT.AND P1, PT, R26, R18, PT ;  /* 0x000000121a00722a */ /* 0x024fdc0003f24000 */
[----:B------:R-:W0:Y:S01]  /*2be0*/  @P1 LDC.64 R28, c[0x0][0x390] ;  /* 0x0000e400ff1c1b82 */ /* 0x000e220000000a00 */
[C---:B------:R-:W-:Y:S02]  /*2bf0*/  @P1 FSETP.GEU.AND P0, PT, |R21|.reuse, 4.2275390625, PT ;  /* 0x408748001500180b */ /* 0x040fe40003f0e200 */
[----:B------:R-:W-:Y:S02]  /*2c00*/  @P1 FSETP.GEU.AND P2, PT, |R21|, 4.1917929649353027344, PT ;  /* 0x4086232b1500180b */ /* 0x000fe40003f4e200 */
[----:B------:R-:W-:Y:S02]  /*2c10*/  @P1 FSEL R27, R16, UR16, P0 ;  /* 0x00000010101b1c08 */ /* 0x000fe40008000000 */
[----:B------:R-:W-:Y:S02]  /*2c20*/  @P1 FSEL R23, R0, UR17, P0 ;  /* 0x0000001100171c08 */ /* 0x000fe40008000000 */
[----:B------:R-:W-:Y:S02]  /*2c30*/  @P1 FSEL R26, R24, R27, !P2 ;  /* 0x0000001b181a1208 */ /* 0x000fe40005000000 */
[----:B------:R-:W-:-:S06]  /*2c40*/  @P1 FSEL R27, R22, R23, !P2 ;  /* 0x00000017161b1208 */ /* 0x000fcc0005000000 */
[----:B0-----:R-:W-:-:S07]  /*2c50*/  @P1 DMUL R26, R26, R28 ;  /* 0x0000001c1a1a1228 */ /* 0x001fce0000000000 */
[----:B------:R0:W-:Y:S04]  /*2c60*/  @P1 STG.E.64 desc[UR14][R12.64+0x8], R26 ;  /* 0x0000081a0c001986 */ /* 0x0001e8000c101b0e */
[----:B------:R2:W3:Y:S01]  /*2c70*/  LDG.E.64 R28, desc[UR14][R32.64+0x30] ;  /* 0x0000300e201c7981 */ /* 0x0004e2000c1e1b00 */
[----:B------:R-:W-:-:S04]  /*2c80*/  UIADD3 UR8, UPT, UPT, UR4, 0x2, URZ ;  /* 0x0000000204087890 */ /* 0x000fc8000fffe0ff */
[----:B------:R-:W-:-:S06]  /*2c90*/  UIMAD.WIDE.U32 UR8, UR8, 0x20, UR6 ;  /* 0x00000020080878a5 */ /* 0x000fcc000f8e0006 */
[----:B--2---:R-:W-:Y:S02]  /*2ca0*/  IMAD.U32 R32, RZ, RZ, UR8 ;  /* 0x00000008ff207e24 */ /* 0x004fe4000f8e00ff */
[----:B------:R-:W-:Y:S01]  /*2cb0*/  IMAD.U32 R33, RZ, RZ, UR9 ;  /* 0x00000009ff217e24 */ /* 0x000fe2000f8e00ff */
[----:B---3--:R-:W-:-:S14]  /*2cc0*/  DSETP.GT.AND P0, PT, R28, R18, PT ;  /* 0x000000121c00722a */ /* 0x008fdc0003f04000 */
[----:B------:R-:W2:Y:S01]  /*2cd0*/  @P0 LDC.64 R30, c[0x0][0x390] ;  /* 0x0000e400ff1e0b82 */ /* 0x000ea20000000a00 */
[C---:B------:R-:W-:Y:S02]  /*2ce0*/  @P0 FSETP.GEU.AND P1, PT, |R21|.reuse, 4.2275390625, PT ;  /* 0x408748001500080b */ /* 0x040fe40003f2e200 */
[----:B------:R-:W-:Y:S02]  /*2cf0*/  @P0 FSETP.GEU.AND P2, PT, |R21|, 4.1917929649353027344, PT ;  /* 0x4086232b1500080b */ /* 0x000fe40003f4e200 */
[----:B------:R-:W-:Y:S02]  /*2d00*/  @P0 FSEL R29, R16, UR16, P1 ;  /* 0x00000010101d0c08 */ /* 0x000fe40008800000 */
[----:B------:R-:W-:Y:S02]  /*2d10*/  @P0 FSEL R23, R0, UR17, P1 ;  /* 0x0000001100170c08 */ /* 0x000fe40008800000 */
[----:B------:R-:W-:Y:S02]  /*2d20*/  @P0 FSEL R28, R24, R29, !P2 ;  /* 0x0000001d181c0208 */ /* 0x000fe40005000000 */
[----:B------:R-:W-:-:S06]  /*2d30*/  @P0 FSEL R29, R22, R23, !P2 ;  /* 0x00000017161d0208 */ /* 0x000fcc0005000000 */
[----:B--2---:R-:W-:-:S07]  /*2d40*/  @P0 DMUL R28, R28, R30 ;  /* 0x0000001e1c1c0228 */ /* 0x004fce0000000000 */
[----:B------:R2:W-:Y:S04]  /*2d50*/  @P0 STG.E.64 desc[UR14][R12.64+0x8], R28 ;  /* 0x0000081c0c000986 */ /* 0x0005e8000c101b0e */
[----:B0-----:R-:W3:Y:S01]  /*2d60*/  LDG.E.64 R26, desc[UR14][R32.64+0x10] ;  /* 0x0000100e201a7981 */ /* 0x001ee2000c1e1b00 */
[----:B------:R-:W-:Y:S02]  /*2d70*/  IMAD.U32 R34, RZ, RZ, UR8 ;  /* 0x00000008ff227e24 */ /* 0x000fe4000f8e00ff */
[----:B------:R-:W-:Y:S01]  /*2d80*/  IMAD.U32 R35, RZ, RZ, UR9 ;  /* 0x00000009ff237e24 */ /* 0x000fe2000f8e00ff */
[----:B---3--:R-:W-:-:S14]  /*2d90*/  DSETP.GT.AND P0, PT, R26, R18, PT ;  /* 0x000000121a00722a */ /* 0x008fdc0003f04000 */
        /* <DEDUP_REMOVED lines=9> */
[----:B------:R-:W3:Y:S01]  /*2e30*/  LDG.E.64 R26, desc[UR14][R34.64+0x30] ;  /* 0x0000300e221a7981 */ /* 0x000ee2000c1e1b00 */
[----:B------:R-:W-:-:S04]  /*2e40*/  UIADD3 UR8, UPT, UPT, UR4, 0x4, URZ ;  /* 0x0000000404087890 */ /* 0x000fc8000fffe0ff */
[----:B------:R-:W-:-:S06]  /*2e50*/  UIMAD.WIDE.U32 UR8, UR8, 0x20, UR6 ;  /* 0x00000020080878a5 */ /* 0x000fcc000f8e0006 */
[----:B------:R-:W-:Y:S01]  /*2e60*/  IMAD.U32 R32, RZ, RZ, UR8 ;  /* 0x00000008ff207e24 */ /* 0x000fe2000f8e00ff */
[----:B------:R-:W-:Y:S01]  /*2e70*/  MOV R33, UR9 ;  /* 0x0000000900217c02 */ /* 0x000fe20008000f00 */
[----:B---3--:R-:W-:-:S14]  /*2e80*/  DSETP.GT.AND P0, PT, R26, R18, PT ;  /* 0x000000121a00722a */ /* 0x008fdc0003f04000 */
[----:B--2---:R-:W2:Y:S01]  /*2e90*/  @P0 LDC.64 R28, c[0x0][0x390] ;  /* 0x0000e400ff1c0b82 */ /* 0x004ea20000000a00 */
        /* <DEDUP_REMOVED lines=8> */
[----:B------:R-:W3:Y:S01]  /*2f20*/  LDG.E.64 R26, desc[UR14][R32.64+0x10] ;  /* 0x0000100e201a7981 */ /* 0x000ee2000c1e1b00 */
[----:B------:R-:W-:Y:S02]  /*2f30*/  IMAD.U32 R34, RZ, RZ, UR8 ;  /* 0x00000008ff227e24 */ /* 0x000fe4000f8e00ff */
[----:B------:R-:W-:Y:S01]  /*2f40*/  IMAD.U32 R35, RZ, RZ, UR9 ;  /* 0x00000009ff237e24 */ /* 0x000fe2000f8e00ff */
[----:B---3--:R-:W-:-:S14]  /*2f50*/  DSETP.GT.AND P0, PT, R26, R18, PT ;  /* 0x000000121a00722a */ /* 0x008fdc0003f04000 */
[----:B0-----:R-:W0:Y:S01]  /*2f60*/  @P0 LDC.64 R30, c[0x0][0x390] ;  /* 0x0000e400ff1e0b82 */ /* 0x001e220000000a00 */
        /* <DEDUP_REMOVED lines=11> */
[----:B------:R-:W-:Y:S02]  /*3020*/  IMAD.U32 R32, RZ, RZ, UR8 ;  /* 0x00000008ff207e24 */ /* 0x000fe4000f8e00ff */
[----:B------:R-:W-:Y:S01]  /*3030*/  IMAD.U32 R33, RZ, RZ, UR9 ;  /* 0x00000009ff217e24 */ /* 0x000fe2000f8e00ff */
        /* <DEDUP_REMOVED lines=10> */
[----:B------:R-:W3:Y:S02]  /*30e0*/  LDG.E.64 R26, desc[UR14][R32.64+0x10] ;  /* 0x0000100e201a7981 */ /* 0x000ee4000c1e1b00 */
        /* <DEDUP_REMOVED lines=8> */
[----:B0-----:R-:W-:Y:S01]  /*3170*/  @P0 DMUL R30, R26, R30 ;  /* 0x0000001e1a1e0228 */ /* 0x001fe20000000000 */
[----:B------:R-:W-:Y:S02]  /*3180*/  IMAD.U32 R26, RZ, RZ, UR8 ;  /* 0x00000008ff1a7e24 */ /* 0x000fe4000f8e00ff */
[----:B------:R-:W-:-:S04]  /*3190*/  IMAD.U32 R27, RZ, RZ, UR9 ;  /* 0x00000009ff1b7e24 */ /* 0x000fc8000f8e00ff */
[----:B------:R2:W-:Y:S04]  /*31a0*/  @P0 STG.E.64 desc[UR14][R12.64+0x8], R30 ;  /* 0x0000081e0c000986 */ /* 0x0005e8000c101b0e */
[----:B------:R-:W3:Y:S01]  /*31b0*/  LDG.E.64 R26, desc[UR14][R26.64+0x30] ;  /* 0x0000300e1a1a7981 */ /* 0x000ee2000c1e1b00 */
[----:B------:R-:W-:Y:S01]  /*31c0*/  UIADD3 UR4, UPT, UPT, UR4, 0x8, URZ ;  /* 0x0000000804047890 */ /* 0x000fe2000fffe0ff */
[----:B------:R-:W-:Y:S01]  /*31d0*/  BSSY.RECONVERGENT B1, `(.L_x_20) ;  /* 0x000000b000017945 */ /* 0x000fe20003800200 */
[----:B---3--:R-:W-:-:S14]  /*31e0*/  DSETP.GT.AND P0, PT, R26, R18, PT ;  /* 0x000000121a00722a */ /* 0x008fdc0003f04000 */
[----:B--2---:R-:W-:Y:S05]  /*31f0*/  @!P0 BRA `(.L_x_21) ;  /* 0x0000000000208947 */ /* 0x004fea0003800000 */
[C---:B------:R-:W-:Y:S02]  /*3200*/  FSETP.GEU.AND P0, PT, |R21|.reuse, 4.2275390625, PT ;  /* 0x408748001500780b */ /* 0x040fe40003f0e200 */
[----:B------:R-:W-:Y:S02]  /*3210*/  FSETP.GEU.AND P1, PT, |R21|, 4.1917929649353027344, PT ;  /* 0x4086232b1500780b */ /* 0x000fe40003f2e200 */
[----:B------:R-:W-:Y:S02]  /*3220*/  FSEL R27, R16, UR16, P0 ;  /* 0x00000010101b7c08 */ /* 0x000fe40008000000 */
[----:B------:R-:W-:Y:S02]  /*3230*/  FSEL R23, R0, UR17, P0 ;  /* 0x0000001100177c08 */ /* 0x000fe40008000000 */
[----:B------:R-:W-:Y:S02]  /*3240*/  FSEL R26, R24, R27, !P1 ;  /* 0x0000001b181a7208 */ /* 0x000fe40004800000 */
[----:B------:R-:W-:-:S06]  /*3250*/  FSEL R27, R22, R23, !P1 ;  /* 0x00000017161b7208 */ /* 0x000fcc0004800000 */
[----:B-1----:R-:W-:-:S07]  /*3260*/  DMUL R26, R26, UR18 ;  /* 0x000000121a1a7c28 */ /* 0x002fce0008000000 */
[----:B------:R0:W-:Y:S04]  /*3270*/  STG.E.64 desc[UR14][R12.64+0x8], R26 ;  /* 0x0000081a0c007986 */ /* 0x0001e8000c101b0e */
.L_x_21:
[----:B-1----:R-:W-:Y:S05]  /*3280*/  BSYNC.RECONVERGENT B1 ;  /* 0x0000000000017941 */ /* 0x002fea0003800200 */
.L_x_20:
[----:B------:R-:W-:-:S09]  /*3290*/  UISETP.GE.AND UP1, UPT, UR4, UR5, UPT ;  /* 0x000000050400728c */ /* 0x000fd2000bf26270 */
[----:B------:R-:W-:Y:S05]  /*32a0*/  BRA.U !UP1, `(.L_x_22) ;  /* 0xfffffff909307547 */ /* 0x000fea000b83ffff */
.L_x_19:
[----:B------:R-:W-:-:S04]  /*32b0*/  UIADD3 UR5, UPT, UPT, UR10, -UR4, URZ ;  /* 0x800000040a057290 */ /* 0x000fc8000fffe0ff */
[----:B------:R-:W-:-:S09]  /*32c0*/  UISETP.GT.AND UP1, UPT, UR5, 0x2, UPT ;  /* 0x000000020500788c */ /* 0x000fd2000bf24270 */
[----:B------:R-:W-:Y:S05]  /*32d0*/  BRA.U !UP1, `(.L_x_23) ;  /* 0x0000000109f07547 */ /* 0x000fea000b800000 */
[----:B------:R-:W-:-:S06]  /*32e0*/  UIMAD.WIDE.U32 UR8, UR4, 0x20, UR6 ;  /* 0x00000020040878a5 */ /* 0x000fcc000f8e0006 */
[----:B------:R-:W-:Y:S02]  /*32f0*/  IMAD.U32 R30, RZ, RZ, UR8 ;  /* 0x00000008ff1e7e24 */ /* 0x000fe4000f8e00ff */
[----:B------:R-:W-:-:S05]  /*3300*/  IMAD.U32 R31, RZ, RZ, UR9 ;  /* 0x00000009ff1f7e24 */ /* 0x000fca000f8e00ff */
[----:B0-----:R-:W2:Y:S01]  /*3310*/  LDG.E.64 R26, desc[UR14][R30.64+0x10] ;  /* 0x0000100e1e1a7981 */ /* 0x001ea2000c1e1b00 */
[----:B------:R-:W-:Y:S01]  /*3320*/  IMAD.U32 R32, RZ, RZ, UR8 ;  /* 0x00000008ff207e24 */ /* 0x000fe2000f8e00ff */
[----:B------:R-:W-:Y:S01]  /*3330*/  MOV R33, UR9 ;  /* 0x0000000900217c02 */ /* 0x000fe20008000f00 */
        /* <DEDUP_REMOVED lines=10> */
[----:B------:R1:W2:Y:S01]  /*33e0*/  LDG.E.64 R26, desc[UR14][R32.64+0x30] ;  /* 0x0000300e201a7981 */ /* 0x0002a2000c1e1b00 */
[----:B------:R-:W-:-:S04]  /*33f0*/  UIADD3 UR5, UPT, UPT, UR4, 0x2, URZ ;  /* 0x0000000204057890 */ /* 0x000fc8000fffe0ff */
[----:B------:R-:W-:-:S06]  /*3400*/  UIMAD.WIDE.U32 UR6, UR5, 0x20, UR6 ;  /* 0x00000020050678a5 */ /* 0x000fcc000f8e0006 */
[----:B-1----:R-:W-:Y:S02]  /*3410*/  IMAD.U32 R32, RZ, RZ, UR6 ;  /* 0x00000006ff207e24 */ /* 0x002fe4000f8e00ff */
[----:B------:R-:W-:Y:S01]  /*3420*/  IMAD.U32 R33, RZ, RZ, UR7 ;  /* 0x00000007ff217e24 */ /* 0x000fe2000f8e00ff */
[----:B--2---:R-:W-:-:S14]  /*3430*/  DSETP.GT.AND P0, PT, R26, R18, PT ;  /* 0x000000121a00722a */ /* 0x004fdc0003f04000 */
[----:B------:R-:W1:Y:S01]  /*3440*/  @P0 LDC.64 R30, c[0x0][0x390] ;  /* 0x0000e400ff1e0b82 */ /* 0x000e620000000a00 */
[C---:B------:R-:W-:Y:S02]  /*3450*/  @P0 FSETP.GEU.AND P1, PT, |R21|.reuse, 4.2275390625, PT ;  /* 0x408748001500080b */ /* 0x040fe40003f2e200 */
[----:B------:R-:W-:Y:S02]  /*3460*/  @P0 FSETP.GEU.AND P2, PT, |R21|, 4.1917929649353027344, PT ;  /* 0x4086232b1500080b */ /* 0x000fe40003f4e200 */
[----:B------:R-:W-:Y:S02]  /*3470*/  @P0 FSEL R27, R16, UR16, P1 ;  /* 0x00000010101b0c08 */ /* 0x000fe40008800000 */
[----:B------:R-:W-:Y:S02]  /*3480*/  @P0 FSEL R23, R0, UR17, P1 ;  /* 0x0000001100170c08 */ /* 0x000fe40008800000 */
[----:B------:R-:W-:Y:S02]  /*3490*/  @P0 FSEL R26, R24, R27, !P2 ;  /* 0x0000001b181a0208 */ /* 0x000fe40005000000 */
[----:B------:R-:W-:-:S06]  /*34a0*/  @P0 FSEL R27, R22, R23, !P2 ;  /* 0x00000017161b0208 */ /* 0x000fcc0005000000 */
[----:B-1----:R-:W-:-:S07]  /*34b0*/  @P0 DMUL R30, R26, R30 ;  /* 0x0000001e1a1e0228 */ /* 0x002fce0000000000 */
[----:B------:R1:W-:Y:S04]  /*34c0*/  @P0 STG.E.64 desc[UR14][R12.64+0x8], R30 ;  /* 0x0000081e0c000986 */ /* 0x0003e8000c101b0e */
[----:B------:R-:W2:Y:S02]  /*34d0*/  LDG.E.64 R26, desc[UR14][R32.64+0x10] ;  /* 0x0000100e201a7981 */ /* 0x000ea4000c1e1b00 */
[----:B--2---:R-:W-:-:S14]  /*34e0*/  DSETP.GT.AND P0, PT, R26, R18, PT ;  /* 0x000000121a00722a */ /* 0x004fdc0003f04000 */
        /* <DEDUP_REMOVED lines=11> */
[----:B------:R-:W2:Y:S01]  /*35a0*/  LDG.E.64 R26, desc[UR14][R26.64+0x30] ;  /* 0x0000300e1a1a7981 */ /* 0x000ea2000c1e1b00 */
[----:B------:R-:W-:Y:S01]  /*35b0*/  UIADD3 UR4, UPT, UPT, UR5, 0x2, URZ ;  /* 0x0000000205047890 */ /* 0x000fe2000fffe0ff */
[----:B------:R-:W-:Y:S01]  /*35c0*/  BSSY.RECONVERGENT B1, `(.L_x_23) ;  /* 0x000000d000017945 */ /* 0x000fe20003800200 */
[----:B------:R-:W-:Y:S01]  /*35d0*/  UPLOP3.LUT UP0, UPT, UPT, UPT, UPT, 0x40, 0x4 ;  /* 0x000000000004789c */ /* 0x000fe20003f0e870 */
[----:B--2---:R-:W-:-:S14]  /*35e0*/  DSETP.GT.AND P0, PT, R26, R18, PT ;  /* 0x000000121a00722a */ /* 0x004fdc0003f04000 */
[----:B-1----:R-:W-:Y:S05]  /*35f0*/  @!P0 BRA `(.L_x_24) ;  /* 0x0000000000248947 */ /* 0x002fea0003800000 */
[----:B------:R-:W0:Y:S01]  /*3600*/  LDCU.64 UR6, c[0x0][0x390] ;  /* 0x00007200ff0677ac */ /* 0x000e220008000a00 */
[C---:B------:R-:W-:Y:S02]  /*3610*/  FSETP.GEU.AND P0, PT, |R21|.reuse, 4.2275390625, PT ;  /* 0x408748001500780b */ /* 0x040fe40003f0e200 */
[----:B------:R-:W-:Y:S02]  /*3620*/  FSETP.GEU.AND P1, PT, |R21|, 4.1917929649353027344, PT ;  /* 0x4086232b1500780b */ /* 0x000fe40003f2e200 */
[----:B------:R-:W-:Y:S02]  /*3630*/  FSEL R27, R16, UR16, P0 ;  /* 0x00000010101b7c08 */ /* 0x000fe40008000000 */
[----:B------:R-:W-:Y:S02]  /*3640*/  FSEL R23, R0, UR17, P0 ;  /* 0x0000001100177c08 */ /* 0x000fe40008000000 */
[----:B------:R-:W-:Y:S02]  /*3650*/  FSEL R26, R24, R27, !P1 ;  /* 0x0000001b181a7208 */ /* 0x000fe40004800000 */
[----:B------:R-:W-:-:S06]  /*3660*/  FSEL R27, R22, R23, !P1 ;  /* 0x00000017161b7208 */ /* 0x000fcc0004800000 */
[----:B0-----:R-:W-:-:S07]  /*3670*/  DMUL R26, R26, UR6 ;  /* 0x000000061a1a7c28 */ /* 0x001fce0008000000 */
[----:B------:R0:W-:Y:S04]  /*3680*/  STG.E.64 desc[UR14][R12.64+0x8], R26 ;  /* 0x0000081a0c007986 */ /* 0x0001e8000c101b0e */
.L_x_24:
[----:B------:R-:W-:Y:S05]  /*3690*/  BSYNC.RECONVERGENT B1 ;  /* 0x0000000000017941 */ /* 0x000fea0003800200 */
.L_x_23:
[----:B------:R-:W-:-:S09]  /*36a0*/  UISETP.NE.OR UP0, UPT, UR4, UR10, UP0 ;  /* 0x0000000a0400728c */ /* 0x000fd20008705670 */
[----:B------:R-:W-:Y:S05]  /*36b0*/  BRA.U !UP0, `(.L_x_25) ;  /* 0x0000000108807547 */ /* 0x000fea000b800000 */
.L_x_18:
[----:B------:R-:W-:-:S06]  /*36c0*/  UIMAD.WIDE.U32 UR6, UR4, 0x20, UR20 ;  /* 0x00000020040678a5 */ /* 0x000fcc000f8e0014 */
[----:B------:R-:W-:Y:S02]  /*36d0*/  IMAD.U32 R30, RZ, RZ, UR6 ;  /* 0x00000006ff1e7e24 */ /* 0x000fe4000f8e00ff */
[----:B------:R-:W-:-:S05]  /*36e0*/  IMAD.U32 R31, RZ, RZ, UR7 ;  /* 0x00000007ff1f7e24 */ /* 0x000fca000f8e00ff */
[----:B0-----:R-:W2:Y:S02]  /*36f0*/  LDG.E.64 R26, desc[UR14][R30.64+0x10] ;  /* 0x0000100e1e1a7981 */ /* 0x001ea4000c1e1b00 */
        /* <DEDUP_REMOVED lines=15> */
[----:B--2---:R-:W-:-:S14]  /*37f0*/  DSETP.GT.AND P0, PT, R26, R18, PT ;  /* 0x000000121a00722a */ /* 0x004fdc0003f04000 */
[----:B0-----:R-:W-:Y:S05]  /*3800*/  @!P0 BRA `(.L_x_27) ;  /* 0x0000000000208947 */ /* 0x001fea0003800000 */
[C---:B------:R-:W-:Y:S02]  /*3810*/  FSETP.GEU.AND P0, PT, |R21|.reuse, 4.2275390625, PT ;  /* 0x408748001500780b */ /* 0x040fe40003f0e200 */
[----:B------:R-:W-:Y:S02]  /*3820*/  FSETP.GEU.AND P1, PT, |R21|, 4.1917929649353027344, PT ;  /* 0x4086232b1500780b */ /* 0x000fe40003f2e200 */
[----:B------:R-:W-:Y:S02]  /*3830*/  FSEL R27, R16, UR16, P0 ;  /* 0x00000010101b7c08 */ /* 0x000fe40008000000 */
[----:B------:R-:W-:Y:S02]  /*3840*/  FSEL R23, R0, UR17, P0 ;  /* 0x0000001100177c08 */ /* 0x000fe40008000000 */
[----:B------:R-:W-:Y:S02]  /*3850*/  FSEL R26, R24, R27, !P1 ;  /* 0x0000001b181a7208 */ /* 0x000fe40004800000 */
[----:B------:R-:W-:-:S06]  /*3860*/  FSEL R27, R22, R23, !P1 ;  /* 0x00000017161b7208 */ /* 0x000fcc0004800000 */
[----:B------:R-:W-:-:S07]  /*3870*/  DMUL R26, R26, UR22 ;  /* 0x000000161a1a7c28 */ /* 0x000fce0008000000 */
[----:B------:R0:W-:Y:S04]  /*3880*/  STG.E.64 desc[UR14][R12.64+0x8], R26 ;  /* 0x0000081a0c007986 */ /* 0x0001e8000c101b0e */
.L_x_27:
[----:B------:R-:W-:Y:S05]  /*3890*/  BSYNC.RECONVERGENT B1 ;  /* 0x0000000000017941 */ /* 0x000fea0003800200 */
.L_x_26:
[----:B------:R-:W-:-:S09]  /*38a0*/  UISETP.NE.AND UP0, UPT, UR4, UR10, UPT ;  /* 0x0000000a0400728c */ /* 0x000fd2000bf05270 */
[----:B------:R-:W-:Y:S05]  /*38b0*/  BRA.U UP0, `(.L_x_18) ;  /* 0xfffffffd00807547 */ /* 0x000fea000b83ffff */
.L_x_25:
[----:B------:R-:W-:Y:S01]  /*38c0*/  UMOV UR4, UR10 ;  /* 0x0000000a00047c82 */ /* 0x000fe20008000000 */
[----:B------:R-:W-:-:S05]  /*38d0*/  UMOV UR5, URZ ;  /* 0x000000ff00057c82 */ /* 0x000fca0008000000 */
.L_x_17:
[----:B------:R-:W1:Y:S02]  /*38e0*/  LDCU UR6, c[0x0][0x388] ;  /* 0x00007100ff0677ac */ /* 0x000e640008000800 */
[----:B-1----:R-:W-:-:S04]  /*38f0*/  ULOP3.LUT UR6, UR6, 0x1, URZ, 0xc0, !UPT ;  /* 0x0000000106067892 */ /* 0x002fc8000f8ec0ff */
[----:B------:R-:W-:-:S09]  /*3900*/  UISETP.NE.U32.AND UP0, UPT, UR6, 0x1, UPT ;  /* 0x000000010600788c */ /* 0x000fd2000bf05070 */
[----:B------:R-:W-:Y:S05]  /*3910*/  BRA.U UP0, `(.L_x_15) ;  /* 0x0000000500247547 */ /* 0x000fea000b800000 */
[----:B------:R-:W1:Y:S01]  /*3920*/  LDCU.64 UR6, c[0x0][0x380] ;  /* 0x00007000ff0677ac */ /* 0x000e620008000a00 */
[----:B------:R-:W2:Y:S01]  /*3930*/  LDG.E.64 R20, desc[UR14][R12.64+0x10] ;  /* 0x0000100e0c147981 */ /* 0x000ea2000c1e1b00 */
[----:B-1----:R-:W-:-:S04]  /*3940*/  ULEA UR6, UP0, UR4, UR6, 0x5 ;  /* 0x0000000604067291 */ /* 0x002fc8000f8028ff */
[----:B------:R-:W-:Y:S02]  /*3950*/  ULEA.HI.X UR7, UR4, UR7, UR5, 0x5, UP0 ;  /* 0x0000000704077291 */ /* 0x000fe400080f2c05 */
[----:B-----5:R-:W-:-:S04]  /*3960*/  MOV R18, UR6 ;  /* 0x0000000600127c02 */ /* 0x020fc80008000f00 */
[----:B------:R-:W-:-:S06]  /*3970*/  IMAD.U32 R19, RZ, RZ, UR7 ;  /* 0x00000007ff137e24 */ /* 0x000fcc000f8e00ff */
[----:B------:R-:W2:Y:S02]  /*3980*/  LDG.E.64 R18, desc[UR14][R18.64+0x10] ;  /* 0x0000100e12127981 */ /* 0x000ea4000c1e1b00 */
[----:B--2---:R-:W-:-:S14]  /*3990*/  DSETP.GT.AND P0, PT, R18, R20, PT ;  /* 0x000000141200722a */ /* 0x004fdc0003f04000 */
[----:B------:R-:W-:Y:S05]  /*39a0*/  @!P0 BRA `(.L_x_15) ;  /* 0x0000000400008947 */ /* 0x000fea0003800000 */
[----:B------:R-:W1:Y:S01]  /*39b0*/  LDCU.64 UR6, c[0x0][0x398] ;  /* 0x00007300ff0677ac */ /* 0x000e620008000a00 */
[----:B------:R-:W-:Y:S02]  /*39c0*/  IMAD.MOV.U32 R20, RZ, RZ, 0x652b82fe ;  /* 0x652b82feff147424 */ /* 0x000fe400078e00ff */
[----:B------:R-:W-:Y:S01]  /*39d0*/  IMAD.MOV.U32 R21, RZ, RZ, 0x3ff71547 ;  /* 0x3ff71547ff157424 */ /* 0x000fe200078e00ff */
[----:B-1----:R-:W-:Y:S01]  /*39e0*/  DMUL R18, RZ, -UR6 ;  /* 0x80000006ff127c28 */ /* 0x002fe20008000000 */
[----:B------:R-:W-:Y:S01]  /*39f0*/  UMOV UR6, 0xfefa39ef ;  /* 0xfefa39ef00067882 */ /* 0x000fe20000000000 */
[----:B------:R-:W-:-:S06]  /*3a00*/  UMOV UR7, 0x3fe62e42 ;  /* 0x3fe62e4200077882 */ /* 0x000fcc0000000000 */
[----:B------:R-:W-:-:S08]  /*3a10*/  DMUL R18, RZ, R18 ;  /* 0x00000012ff127228 */ /* 0x000fd00000000000 */
        /* <DEDUP_REMOVED lines=35> */
[C---:B------:R-:W-:Y:S01]  /*3c50*/  DFMA R24, R22.reuse, R24, UR6 ;  /* 0x0000000616187e2b */ /* 0x040fe20008000018 */
[----:B------:R-:W1:Y:S07]  /*3c60*/  LDCU.64 UR6, c[0x0][0x390] ;  /* 0x00007200ff0677ac */ /* 0x000e6e0008000a00 */
[----:B------:R-:W-:-:S08]  /*3c70*/  DFMA R24, R22, R24, 1 ;  /* 0x3ff000001618742b */ /* 0x000fd00000000018 */
[----:B------:R-:W-:-:S10]  /*3c80*/  DFMA R24, R22, R24, 1 ;  /* 0x3ff000001618742b */ /* 0x000fd40000000018 */
[----:B------:R-:W-:Y:S02]  /*3c90*/  IMAD R23, R20, 0x100000, R25 ;  /* 0x0010000014177824 */ /* 0x000fe400078e0219 */
[----:B------:R-:W-:Y:S01]  /*3ca0*/  IMAD.MOV.U32 R22, RZ, RZ, R24 ;  /* 0x000000ffff167224 */ /* 0x000fe200078e0018 */
[----:B-1----:R-:W-:Y:S06]  /*3cb0*/  @!P0 BRA `(.L_x_28) ;  /* 0x0000000000348947 */ /* 0x002fec0003800000 */
[----:B------:R-:W-:Y:S01]  /*3cc0*/  FSETP.GEU.AND P1, PT, |R19|, 4.2275390625, PT ;  /* 0x408748001300780b */ /* 0x000fe20003f2e200 */
[C---:B------:R-:W-:Y:S02]  /*3cd0*/  DADD R22, R18.reuse, +INF ;  /* 0x7ff0000012167429 */ /* 0x040fe40000000000 */
[----:B------:R-:W-:-:S08]  /*3ce0*/  DSETP.GEU.AND P0, PT, R18, RZ, PT ;  /* 0x000000ff1200722a */ /* 0x000fd00003f0e000 */
[----:B------:R-:W-:Y:S02]  /*3cf0*/  FSEL R22, R22, RZ, P0 ;  /* 0x000000ff16167208 */ /* 0x000fe40000000000 */
[----:B------:R-:W-:Y:S01]  /*3d00*/  FSEL R23, R23, RZ, P0 ;  /* 0x000000ff17177208 */ /* 0x000fe20000000000 */
[----:B------:R-:W-:Y:S06]  /*3d10*/  @P1 BRA `(.L_x_28) ;  /* 0x00000000001c1947 */ /* 0x000fec0003800000 */
[----:B------:R-:W-:Y:S01]  /*3d20*/  LEA.HI R0, R20, R20, RZ, 0x1 ;  /* 0x0000001414007211 */ /* 0x000fe200078f08ff */
[----:B------:R-:W-:-:S03]  /*3d30*/  IMAD.MOV.U32 R22, RZ, RZ, RZ ;  /* 0x000000ffff167224 */ /* 0x000fc600078e00ff */
[----:B------:R-:W-:-:S04]  /*3d40*/  SHF.R.S32.HI R19, RZ, 0x1, R0 ;  /* 0x00000001ff137819 */ /* 0x000fc80000011400 */
[----:B------:R-:W-:Y:S01]  /*3d50*/  LEA R25, R19, R25, 0x14 ;  /* 0x0000001913197211 */ /* 0x000fe200078ea0ff */
[----:B------:R-:W-:-:S05]  /*3d60*/  IMAD.IADD R20, R20, 0x1, -R19 ;  /* 0x0000000114147824 */ /* 0x000fca00078e0a13 */
[----:B------:R-:W-:-:S06]  /*3d70*/  LEA R23, R20, 0x3ff00000, 0x14 ;  /* 0x3ff0000014177811 */ /* 0x000fcc00078ea0ff */
[----:B------:R-:W-:-:S11]  /*3d80*/  DMUL R22, R24, R22 ;  /* 0x0000001618167228 */ /* 0x000fd60000000000 */
.L_x_28:
[----:B------:R-:W-:-:S07]  /*3d90*/  DMUL R22, R22, UR6 ;  /* 0x0000000616167c28 */ /* 0x000fce0008000000 */
[----:B------:R2:W-:Y:S04]  /*3da0*/  STG.E.64 desc[UR14][R12.64+0x8], R22 ;  /* 0x000008160c007986 */ /* 0x0005e8000c101b0e */
.L_x_15:
[----:B------:R-:W-:Y:S05]  /*3db0*/  BSYNC.RECONVERGENT B0 ;  /* 0x0000000000007941 */ /* 0x000fea0003800200 */
.L_x_0:
[----:B-----5:R-:W-:Y:S04]  /*3dc0*/  STG.E.64 desc[UR14][R2.64], R6 ;  /* 0x0000000602007986 */ /* 0x020fe8000c101b0e */
[----:B------:R-:W-:Y:S04]  /*3dd0*/  STG.E.64 desc[UR14][R2.64+0x8], R14 ;  /* 0x0000080e02007986 */ /* 0x000fe8000c101b0e */
[----:B------:R-:W-:Y:S04]  /*3de0*/  STG.E.64 desc[UR14][R2.64+0x10], R8 ;  /* 0x0000100802007986 */ /* 0x000fe8000c101b0e */
[----:B------:R-:W-:Y:S04]  /*3df0*/  STG.E.64 desc[UR14][R2.64+0x18], R10 ;  /* 0x0000180a02007986 */ /* 0x000fe8000c101b0e */
[----:B------:R-:W-:Y:S04]  /*3e00*/  STG.E.64 desc[UR14][R2.64+0x28], R4 ;  /* 0x0000280402007986 */ /* 0x000fe8000c101b0e */
[----:B------:R-:W-:Y:S01]  /*3e10*/  STG.E desc[UR14][R2.64+0x20], R17 ;  /* 0x0000201102007986 */ /* 0x000fe2000c10190e */
[----:B------:R-:W-:Y:S06]  /*3e20*/  BAR.SYNC.DEFER_BLOCKING 0x0 ;  /* 0x0000000000007b1d */ /* 0x000fec0000010000 */
[----:B------:R-:W-:Y:S05]  /*3e30*/  EXIT ;  /* 0x000000000000794d */ /* 0x000fea0003800000 */
        .weak           $__internal_0_$__cuda_sm20_dsqrt_rn_f64_mediumpath_v1
        .type           $__internal_0_$__cuda_sm20_dsqrt_rn_f64_mediumpath_v1,@function
        .size           $__internal_0_$__cuda_sm20_dsqrt_rn_f64_mediumpath_v1,(.L_x_56 - $__internal_0_$__cuda_sm20_dsqrt_rn_f64_mediumpath_v1)
$__internal_0_$__cuda_sm20_dsqrt_rn_f64_mediumpath_v1:
[----:B------:R-:W-:Y:S01]  /*3e40*/  ISETP.GE.U32.AND P0, PT, R18, -0x3400000, PT ;  /* 0xfcc000001200780c */ /* 0x000fe20003f06070 */
[----:B------:R-:W-:Y:S01]  /*3e50*/  BSSY.RECONVERGENT B3, `(.L_x_29) ;  /* 0x0000026000037945 */ /* 0x000fe20003800200 */
[----:B------:R-:W-:Y:S02]  /*3e60*/  IMAD.MOV.U32 R26, RZ, RZ, R30 ;  /* 0x000000ffff1a7224 */ /* 0x000fe400078e001e */
[----:B------:R-:W-:Y:S02]  /*3e70*/  IMAD.MOV.U32 R18, RZ, RZ, R22 ;  /* 0x000000ffff127224 */ /* 0x000fe400078e0016 */
[----:B------:R-:W-:-:S07]  /*3e80*/  IMAD.MOV.U32 R19, RZ, RZ, R23 ;  /* 0x000000ffff137224 */ /* 0x000fce00078e0017 */
[----:B------:R-:W-:Y:S05]  /*3e90*/  @!P0 BRA `(.L_x_30) ;  /* 0x0000000000208947 */ /* 0x000fea0003800000 */
[----:B------:R-:W-:-:S10]  /*3ea0*/  DFMA.RM R18, R18, R26, R20 ;  /* 0x0000001a1212722b */ /* 0x000fd40000004014 */
[----:B------:R-:W-:-:S05]  /*3eb0*/  IADD3 R22, P0, PT, R18, 0x1, RZ ;  /* 0x0000000112167810 */ /* 0x000fca0007f1e0ff */
[----:B------:R-:W-:-:S06]  /*3ec0*/  IMAD.X R23, RZ, RZ, R19, P0 ;  /* 0x000000ffff177224 */ /* 0x000fcc00000e0613 */
[----:B------:R-:W-:-:S08]  /*3ed0*/  DFMA.RP R20, -R18, R22, R24 ;  /* 0x000000161214722b */ /* 0x000fd00000008118 */
[----:B------:R-:W-:-:S06]  /*3ee0*/  DSETP.GT.AND P0, PT, R20, RZ, PT ;  /* 0x000000ff1400722a */ /* 0x000fcc0003f04000 */
[----:B------:R-:W-:Y:S02]  /*3ef0*/  FSEL R18, R22, R18, P0 ;  /* 0x0000001216127208 */ /* 0x000fe40000000000 */
[----:B------:R-:W-:Y:S01]  /*3f00*/  FSEL R19, R23, R19, P0 ;  /* 0x0000001317137208 */ /* 0x000fe20000000000 */
[----:B------:R-:W-:Y:S06]  /*3f10*/  BRA `(.L_x_31) ;  /* 0x0000000000647947 */ /* 0x000fec0003800000 */
.L_x_30:
[----:B------:R-:W-:-:S14]  /*3f20*/  DSETP.NE.AND P0, PT, R24, RZ, PT ;  /* 0x000000ff1800722a */ /* 0x000fdc0003f05000 */
[----:B------:R-:W-:Y:S05]  /*3f30*/  @!P0 BRA `(.L_x_32) ;  /* 0x0000000000588947 */ /* 0x000fea0003800000 */
[----:B------:R-:W-:-:S13]  /*3f40*/  ISETP.GE.AND P0, PT, R25, RZ, PT ;  /* 0x000000ff1900720c */ /* 0x000fda0003f06270 */
[----:B------:R-:W-:Y:S02]  /*3f50*/  @!P0 IMAD.MOV.U32 R18, RZ, RZ, 0x0 ;  /* 0x00000000ff128424 */ /* 0x000fe400078e00ff */
[----:B------:R-:W-:Y:S01]  /*3f60*/  @!P0 IMAD.MOV.U32 R19, RZ, RZ, -0x80000 ;  /* 0xfff80000ff138424 */ /* 0x000fe200078e00ff */
[----:B------:R-:W-:Y:S06]  /*3f70*/  @!P0 BRA `(.L_x_31) ;  /* 0x00000000004c8947 */ /* 0x000fec0003800000 */
[----:B------:R-:W-:-:S13]  /*3f80*/  ISETP.GT.AND P0, PT, R25, 0x7fefffff, PT ;  /* 0x7fefffff1900780c */ /* 0x000fda0003f04270 */
[----:B------:R-:W-:Y:S05]  /*3f90*/  @P0 BRA `(.L_x_32) ;  /* 0x0000000000400947 */ /* 0x000fea0003800000 */
[----:B------:R-:W-:Y:S01]  /*3fa0*/  DMUL R18, R24, 8.11296384146066816958e+31 ;  /* 0x4690000018127828 */ /* 0x000fe20000000000 */
[----:B------:R-:W-:Y:S01]  /*3fb0*/  IMAD.MOV.U32 R20, RZ, RZ, RZ ;  /* 0x000000ffff147224 */ /* 0x000fe200078e00ff */
[----:B------:R-:W-:Y:S01]  /*3fc0*/  MOV R24, 0x0 ;  /* 0x0000000000187802 */ /* 0x000fe20000000f00 */
[----:B------:R-:W-:-:S03]  /*3fd0*/  IMAD.MOV.U32 R25, RZ, RZ, 0x3fd80000 ;  /* 0x3fd80000ff197424 */ /* 0x000fc600078e00ff */
[----:B------:R-:W0:Y:S02]  /*3fe0*/  MUFU.RSQ64H R21, R19 ;  /* 0x0000001300157308 */ /* 0x000e240000001c00 */
[----:B0-----:R-:W-:-:S08]  /*3ff0*/  DMUL R22, R20, R20 ;  /* 0x0000001414167228 */ /* 0x001fd00000000000 */
[----:B------:R-:W-:-:S08]  /*4000*/  DFMA R22, R18, -R22, 1 ;  /* 0x3ff000001216742b */ /* 0x000fd00000000816 */
[----:B------:R-:W-:Y:S02]  /*4010*/  DFMA R24, R22, R24, 0.5 ;  /* 0x3fe000001618742b */ /* 0x000fe40000000018 */
[----:B------:R-:W-:-:S08]  /*4020*/  DMUL R22, R20, R22 ;  /* 0x0000001614167228 */ /* 0x000fd00000000000 */
[----:B------:R-:W-:-:S08]  /*4030*/  DFMA R22, R24, R22, R20 ;  /* 0x000000161816722b */ /* 0x000fd00000000014 */
[----:B------:R-:W-:Y:S02]  /*4040*/  DMUL R20, R18, R22 ;  /* 0x0000001612147228 */ /* 0x000fe40000000000 */
[----:B------:R-:W-:-:S06]  /*4050*/  VIADD R23, R23, 0xfff00000 ;  /* 0xfff0000017177836 */ /* 0x000fcc0000000000 */
[----:B------:R-:W-:-:S08]  /*4060*/  DFMA R24, R20, -R20, R18 ;  /* 0x800000141418722b */ /* 0x000fd00000000012 */
[----:B------:R-:W-:-:S10]  /*4070*/  DFMA R18, R22, R24, R20 ;  /* 0x000000181612722b */ /* 0x000fd40000000014 */
[----:B------:R-:W-:Y:S01]  /*4080*/  VIADD R19, R19, 0xfcb00000 ;  /* 0xfcb0000013137836 */ /* 0x000fe20000000000 */
[----:B------:R-:W-:Y:S06]  /*4090*/  BRA `(.L_x_31) ;  /* 0x0000000000047947 */ /* 0x000fec0003800000 */
.L_x_32:
[----:B------:R-:W-:-:S11]  /*40a0*/  DADD R18, R24, R24 ;  /* 0x0000000018127229 */ /* 0x000fd60000000018 */
.L_x_31:
[----:B------:R-:W-:Y:S05]  /*40b0*/  BSYNC.RECONVERGENT B3 ;  /* 0x0000000000037941 */ /* 0x000fea0003800200 */
.L_x_29:
[----:B------:R-:W-:Y:S02]  /*40c0*/  IMAD.MOV.U32 R24, RZ, RZ, R18 ;  /* 0x000000ffff187224 */ /* 0x000fe400078e0012 */
[----:B------:R-:W-:Y:S02]  /*40d0*/  IMAD.MOV.U32 R25, RZ, RZ, R19 ;  /* 0x000000ffff197224 */ /* 0x000fe400078e0013 */
[----:B------:R-:W-:Y:S02]  /*40e0*/  IMAD.MOV.U32 R18, RZ, RZ, R0 ;  /* 0x000000ffff127224 */ /* 0x000fe400078e0000 */
[----:B------:R-:W-:-:S04]  /*40f0*/  IMAD.MOV.U32 R19, RZ, RZ, 0x0 ;  /* 0x00000000ff137424 */ /* 0x000fc800078e00ff */
[----:B------:R-:W-:Y:S05]  /*4100*/  RET.REL.NODEC R18 `(_Z15updateFirefliesP5AgentiidddddP17curandStateXORWOW) ;  /* 0xffffffbc12bc7950 */ /* 0x000fea0003c3ffff */
.L_x_33:
[----:B------:R-:W-:-:S00]  /*4110*/  BRA `(.L_x_33) ;  /* 0xfffffffc00fc7947 */ /* 0x000fc0000383ffff */
[----:B------:R-:W-:-:S00]  /*4120*/  NOP ;  /* 0x0000000000007918 */ /* 0x000fc00000000000 */
        /* <DEDUP_REMOVED lines=13> */
.L_x_56:


//--------------------- .text._Z15evaluateFitnessP5Agentii --------------------------
	.section	.text._Z15evaluateFitnessP5Agentii,"ax",@progbits
	.align	128
        .global         _Z15evaluateFitnessP5Agentii
        .type           _Z15evaluateFitnessP5Agentii,@function
        .size           _Z15evaluateFitnessP5Agentii,(.L_x_57 - _Z15evaluateFitnessP5Agentii)
        .other          _Z15evaluateFitnessP5Agentii,@"STO_CUDA_ENTRY STV_DEFAULT"
_Z15evaluateFitnessP5Agentii:
.text._Z15evaluateFitnessP5Agentii:
        /* <DEDUP_REMOVED lines=8> */
[----:B------:R-:W0:Y:S01]  /*0080*/  LDCU UR4, c[0x0][0x38c] ;  /* 0x00007180ff0477ac */ /* 0x000e220008000800 */
[----:B------:R-:W1:Y:S01]  /*0090*/  LDC.64 R2, c[0x0][0x380] ;  /* 0x0000e000ff027b82 */ /* 0x000e620000000a00 */
[----:B------:R-:W-:Y:S01]  /*00a0*/  CS2R R18, SRZ ;  /* 0x0000000000127805 */ /* 0x000fe2000001ff00 */
[----:B------:R-:W2:Y:S01]  /*00b0*/  LDCU.64 UR8, c[0x0][0x358] ;  /* 0x00006b00ff0877ac */ /* 0x000ea20008000a00 */
[----:B0-----:R-:W-:Y:S01]  /*00c0*/  UISETP.GE.AND UP0, UPT, UR4, 0x1, UPT ;  /* 0x000000010400788c */ /* 0x001fe2000bf06270 */
[----:B-1----:R-:W-:-:S08]  /*00d0*/  IMAD.WIDE R2, R5, 0x20, R2 ;  /* 0x0000002005027825 */ /* 0x002fd000078e0202 */
[----:B--2---:R-:W-:Y:S05]  /*00e0*/  BRA.U !UP0, `(.L_x_34) ;  /* 0x0000000508987547 */ /* 0x004fea000b800000 */
[----:B------:R0:W5:Y:S01]  /*00f0*/  LDG.E.64 R4, desc[UR8][R2.64] ;  /* 0x0000000802047981 */ /* 0x000162000c1e1b00 */
[----:B------:R-:W-:Y:S01]  /*0100*/  UISETP.GE.U32.AND UP1, UPT, UR4, 0x10, UPT ;  /* 0x000000100400788c */ /* 0x000fe2000bf26070 */
[----:B------:R-:W-:Y:S01]  /*0110*/  IMAD.MOV.U32 R15, RZ, RZ, RZ ;  /* 0x000000ffff0f7224 */ /* 0x000fe200078e00ff */
[----:B------:R-:W-:Y:S01]  /*0120*/  ULOP3.LUT UR5, UR4, 0xf, URZ, 0xc0, !UPT ;  /* 0x0000000f04057892 */ /* 0x000fe2000f8ec0ff */
[----:B------:R-:W-:-:S03]  /*0130*/  CS2R R18, SRZ ;  /* 0x0000000000127805 */ /* 0x000fc6000001ff00 */
[----:B------:R-:W-:-:S03]  /*0140*/  UISETP.NE.AND UP0, UPT, UR5, URZ, UPT ;  /* 0x000000ff0500728c */ /* 0x000fc6000bf05270 */
[----:B0-----:R-:W-:Y:S08]  /*0150*/  BRA.U !UP1, `(.L_x_35) ;  /* 0x0000000109ac7547 */ /* 0x001ff0000b800000 */
[----:B------:R-:W-:Y:S01]  /*0160*/  ULOP3.LUT UR6, UR4, 0x7ffffff0, URZ, 0xc0, !UPT ;  /* 0x7ffffff004067892 */ /* 0x000fe2000f8ec0ff */
[----:B-----5:R-:W-:Y:S02]  /*0170*/  IADD3 R6, P0, PT, R4, 0x40, RZ ;  /* 0x0000004004067810 */ /* 0x020fe40007f1e0ff */
[----:B------:R-:W-:Y:S01]  /*0180*/  CS2R R18, SRZ ;  /* 0x0000000000127805 */ /* 0x000fe2000001ff00 */
[----:B------:R-:W-:Y:S02]  /*0190*/  UIADD3 UR7, UPT, UPT, -UR6, URZ, URZ ;  /* 0x000000ff06077290 */ /* 0x000fe4000fffe1ff */
[----:B------:R-:W-:Y:S01]  /*01a0*/  IMAD.X R7, RZ, RZ, R5, P0 ;  /* 0x000000ffff077224 */ /* 0x000fe200000e0605 */
[----:B------:R-:W-:-:S09]  /*01b0*/  MOV R15, UR6 ;  /* 0x00000006000f7c02 */ /* 0x000fd20008000f00 */
.L_x_36:
[----:B------:R-:W2:Y:S04]  /*01c0*/  LDG.E.64 R26, desc[UR8][R6.64+-0x40] ;  /* 0xffffc008061a7981 */ /* 0x000ea8000c1e1b00 */
[----:B------:R-:W3:Y:S04]  /*01d0*/  LDG.E.64 R20, desc[UR8][R6.64+-0x38] ;  /* 0xffffc80806147981 */ /* 0x000ee8000c1e1b00 */
[----:B------:R-:W4:Y:S04]  /*01e0*/  LDG.E.64 R24, desc[UR8][R6.64+-0x30] ;  /* 0xffffd00806187981 */ /* 0x000f28000c1e1b00 */
[----:B------:R-:W5:Y:S04]  /*01f0*/  LDG.E.64 R22, desc[UR8][R6.64+-0x28] ;  /* 0xffffd80806167981 */ /* 0x000f68000c1e1b00 */
[----:B------:R-:W5:Y:S04]  /*0200*/  LDG.E.64 R16, desc[UR8][R6.64+-0x20] ;  /* 0xffffe00806107981 */ /* 0x000f68000c1e1b00 */
[----:B------:R-:W5:Y:S04]  /*0210*/  LDG.E.64 R8, desc[UR8][R6.64+-0x18] ;  /* 0xffffe80806087981 */ /* 0x000f68000c1e1b00 */
[----:B------:R-:W5:Y:S04]  /*0220*/  LDG.E.64 R10, desc[UR8][R6.64+-0x10] ;  /* 0xfffff008060a7981 */ /* 0x000f68000c1e1b00 */
[----:B------:R-:W5:Y:S01]  /*0230*/  LDG.E.64 R12, desc[UR8][R6.64+-0x8] ;  /* 0xfffff808060c7981 */ /* 0x000f62000c1e1b00 */
[----:B--2---:R-:W-:-:S03]  /*0240*/  DFMA R26, R26, R26, R18 ;  /* 0x0000001a1a1a722b */ /* 0x004fc60000000012 */
[----:B------:R-:W2:Y:S05]  /*0250*/  LDG.E.64 R18, desc[UR8][R6.64] ;  /* 0x0000000806127981 */ /* 0x000eaa000c1e1b00 */
[----:B---3--:R-:W-:Y:S01]  /*0260*/  DFMA R26, R20, R20, R26 ;  /* 0x00000014141a722b */ /* 0x008fe2000000001a */
[----:B------:R-:W3:Y:S07]  /*0270*/  LDG.E.64 R20, desc[UR8][R6.64+0x8] ;  /* 0x0000080806147981 */ /* 0x000eee000c1e1b00 */
[----:B----4-:R-:W-:Y:S01]  /*0280*/  DFMA R26, R24, R24, R26 ;  /* 0x00000018181a722b */ /* 0x010fe2000000001a */
[----:B------:R-:W4:Y:S07]  /*0290*/  LDG.E.64 R24, desc[UR8][R6.64+0x10] ;  /* 0x0000100806187981 */ /* 0x000f2e000c1e1b00 */
[----:B-----5:R-:W-:Y:S01]  /*02a0*/  DFMA R26, R22, R22, R26 ;  /* 0x00000016161a722b */ /* 0x020fe2000000001a */
[----:B------:R-:W5:Y:S07]  /*02b0*/  LDG.E.64 R22, desc[UR8][R6.64+0x18] ;  /* 0x0000180806167981 */ /* 0x000f6e000c1e1b00 */
[----:B------:R-:W-:Y:S01]  /*02c0*/  DFMA R26, R16, R16, R26 ;  /* 0x00000010101a722b */ /* 0x000fe2000000001a */
[----:B------:R-:W5:Y:S07]  /*02d0*/  LDG.E.64 R16, desc[UR8][R6.64+0x20] ;  /* 0x0000200806107981 */ /* 0x000f6e000c1e1b00 */
[----:B------:R-:W-:Y:S01]  /*02e0*/  DFMA R26, R8, R8, R26 ;  /* 0x00000008081a722b */ /* 0x000fe2000000001a */
[----:B------:R-:W5:Y:S07]  /*02f0*/  LDG.E.64 R8, desc[UR8][R6.64+0x28] ;  /* 0x0000280806087981 */ /* 0x000f6e000c1e1b00 */
[----:B------:R-:W-:Y:S01]  /*0300*/  DFMA R26, R10, R10, R26 ;  /* 0x0000000a0a1a722b */ /* 0x000fe2000000001a */
[----:B------:R-:W5:Y:S07]  /*0310*/  LDG.E.64 R10, desc[UR8][R6.64+0x30] ;  /* 0x00003008060a7981 */ /* 0x000f6e000c1e1b00 */
[----:B------:R-:W-:Y:S01]  /*0320*/  DFMA R26, R12, R12, R26 ;  /* 0x0000000c0c1a722b */ /* 0x000fe2000000001a */
[----:B------:R0:W5:Y:S01]  /*0330*/  LDG.E.64 R12, desc[UR8][R6.64+0x38] ;  /* 0x00003808060c7981 */ /* 0x000162000c1e1b00 */
[----:B------:R-:W-:-:S04]  /*0340*/  UIADD3 UR7, UPT, UPT, UR7, 0x10, URZ ;  /* 0x0000001007077890 */ /* 0x000fc8000fffe0ff */
[----:B------:R-:W-:Y:S01]  /*0350*/  UISETP.NE.AND UP1, UPT, UR7, URZ, UPT ;  /* 0x000000ff0700728c */ /* 0x000fe2000bf25270 */
[----:B0-----:R-:W-:-:S05]  /*0360*/  IADD3 R6, P0, PT, R6, 0x80, RZ ;  /* 0x0000008006067810 */ /* 0x001fca0007f1e0ff */
[----:B------:R-:W-:Y:S01]  /*0370*/  IMAD.X R7, RZ, RZ, R7, P0 ;  /* 0x000000ffff077224 */ /* 0x000fe200000e0607 */
[----:B--2---:R-:W-:-:S08]  /*0380*/  DFMA R26, R18, R18, R26 ;  /* 0x00000012121a722b */ /* 0x004fd0000000001a */
[----:B---3--:R-:W-:-:S08]  /*0390*/  DFMA R26, R20, R20, R26 ;  /* 0x00000014141a722b */ /* 0x008fd0000000001a */
[----:B----4-:R-:W-:-:S08]  /*03a0*/  DFMA R26, R24, R24, R26 ;  /* 0x00000018181a722b */ /* 0x010fd0000000001a */
[----:B-----5:R-:W-:-:S08]  /*03b0*/  DFMA R26, R22, R22, R26 ;  /* 0x00000016161a722b */ /* 0x020fd0000000001a */
[----:B------:R-:W-:-:S08]  /*03c0*/  DFMA R26, R16, R16, R26 ;  /* 0x00000010101a722b */ /* 0x000fd0000000001a */
[----:B------:R-:W-:-:S08]  /*03d0*/  DFMA R26, R8, R8, R26 ;  /* 0x00000008081a722b */ /* 0x000fd0000000001a */
[----:B------:R-:W-:-:S08]  /*03e0*/  DFMA R26, R10, R10, R26 ;  /* 0x0000000a0a1a722b */ /* 0x000fd0000000001a */
[----:B------:R-:W-:Y:S01]  /*03f0*/  DFMA R18, R12, R12, R26 ;  /* 0x0000000c0c12722b */ /* 0x000fe2000000001a */
[----:B------:R-:W-:Y:S10]  /*0400*/  BRA.U UP1, `(.L_x_36) ;  /* 0xfffffffd016c7547 */ /* 0x000ff4000b83ffff */
.L_x_35:
[----:B------:R-:W-:Y:S05]  /*0410*/  BRA.U !UP0, `(.L_x_34) ;  /* 0x0000000108cc7547 */ /* 0x000fea000b800000 */
[----:B------:R-:W-:Y:S02]  /*0420*/  UISETP.GE.U32.AND UP0, UPT, UR5, 0x8, UPT ;  /* 0x000000080500788c */ /* 0x000fe4000bf06070 */
[----:B------:R-:W-:-:S04]  /*0430*/  ULOP3.LUT UR6, UR4, 0x7, URZ, 0xc0, !UPT ;  /* 0x0000000704067892 */ /* 0x000fc8000f8ec0ff */
[----:B------:R-:W-:-:S03]  /*0440*/  UISETP.NE.AND UP1, UPT, UR6, URZ, UPT ;  /* 0x000000ff0600728c */ /* 0x000fc6000bf25270 */
[----:B------:R-:W-:Y:S08]  /*0450*/  BRA.U !UP0, `(.L_x_37) ;  /* 0x0000000108487547 */ /* 0x000ff0000b800000 */
[----:B-----5:R-:W-:-:S05]  /*0460*/  IMAD.WIDE.U32 R22, R15, 0x8, R4 ;  /* 0x000000080f167825 */ /* 0x020fca00078e0004 */
[----:B------:R-:W2:Y:S04]  /*0470*/  LDG.E.64 R24, desc[UR8][R22.64] ;  /* 0x0000000816187981 */ /* 0x000ea8000c1e1b00 */
[----:B------:R-:W3:Y:S04]  /*0480*/  LDG.E.64 R26, desc[UR8][R22.64+0x8] ;  /* 0x00000808161a7981 */ /* 0x000ee8000c1e1b00 */
[----:B------:R-:W4:Y:S04]  /*0490*/  LDG.E.64 R16, desc[UR8][R22.64+0x10] ;  /* 0x0000100816107981 */ /* 0x000f28000c1e1b00 */
[----:B------:R-:W4:Y:S04]  /*04a0*/  LDG.E.64 R12, desc[UR8][R22.64+0x18] ;  /* 0x00001808160c7981 */ /* 0x000f28000c1e1b00 */
[----:B------:R-:W4:Y:S04]  /*04b0*/  LDG.E.64 R10, desc[UR8][R22.64+0x20] ;  /* 0x00002008160a7981 */ /* 0x000f28000c1e1b00 */
[----:B------:R-:W4:Y:S04]  /*04c0*/  LDG.E.64 R8, desc[UR8][R22.64+0x28] ;  /* 0x0000280816087981 */ /* 0x000f28000c1e1b00 */
[----:B------:R-:W4:Y:S04]  /*04d0*/  LDG.E.64 R6, desc[UR8][R22.64+0x30] ;  /* 0x0000300816067981 */ /* 0x000f28000c1e1b00 */
[----:B------:R-:W4:Y:S01]  /*04e0*/  LDG.E.64 R20, desc[UR8][R22.64+0x38] ;  /* 0x0000380816147981 */ /* 0x000f22000c1e1b00 */
[----:B------:R-:W-:Y:S01]  /*04f0*/  VIADD R15, R15, 0x8 ;  /* 0x000000080f0f7836 */ /* 0x000fe20000000000 */
[----:B--2---:R-:W-:-:S08]  /*0500*/  DFMA R18, R24, R24, R18 ;  /* 0x000000181812722b */ /* 0x004fd00000000012 */
[----:B---3--:R-:W-:-:S08]  /*0510*/  DFMA R18, R26, R26, R18 ;  /* 0x0000001a1a12722b */ /* 0x008fd00000000012 */
[----:B----4-:R-:W-:-:S08]  /*0520*/  DFMA R18, R16, R16, R18 ;  /* 0x000000101012722b */ /* 0x010fd00000000012 */
[----:B------:R-:W-:-:S08]  /*0530*/  DFMA R18, R12, R12, R18 ;  /* 0x0000000c0c12722b */ /* 0x000fd00000000012 */
[----:B------:R-:W-:-:S08]  /*0540*/  DFMA R18, R10, R10, R18 ;  /* 0x0000000a0a12722b */ /* 0x000fd00000000012 */
[----:B------:R-:W-:-:S08]  /*0550*/  DFMA R18, R8, R8, R18 ;  /* 0x000000080812722b */ /* 0x000fd00000000012 */
[----:B------:R-:W-:-:S08]  /*0560*/  DFMA R18, R6, R6, R18 ;  /* 0x000000060612722b */ /* 0x000fd00000000012 */
[----:B------:R-:W-:-:S11]  /*0570*/  DFMA R18, R20, R20, R18 ;  /* 0x000000141412722b */ /* 0x000fd60000000012 */
.L_x_37:
        /* <DEDUP_REMOVED lines=9> */
[----:B------:R-:W4:Y:S01]  /*0610*/  LDG.E.64 R16, desc[UR8][R6.64+0x18] ;  /* 0x0000180806107981 */ /* 0x000f22000c1e1b00 */
[----:B------:R-:W-:Y:S01]  /*0620*/  IADD3 R15, PT, PT, R15, 0x4, RZ ;  /* 0x000000040f0f7810 */ /* 0x000fe20007ffe0ff */
[----:B--2---:R-:W-:-:S08]  /*0630*/  DFMA R8, R8, R8, R18 ;  /* 0x000000080808722b */ /* 0x004fd00000000012 */
[----:B---3--:R-:W-:-:S08]  /*0640*/  DFMA R8, R10, R10, R8 ;  /* 0x0000000a0a08722b */ /* 0x008fd00000000008 */
[----:B----4-:R-:W-:-:S08]  /*0650*/  DFMA R8, R12, R12, R8 ;  /* 0x0000000c0c08722b */ /* 0x010fd00000000008 */
[----:B------:R-:W-:-:S11]  /*0660*/  DFMA R18, R16, R16, R8 ;  /* 0x000000101012722b */ /* 0x000fd60000000008 */
.L_x_38:
[----:B------:R-:W-:Y:S05]  /*0670*/  BRA.U !UP1, `(.L_x_34) ;  /* 0x0000000109347547 */ /* 0x000fea000b800000 */
[----:B-----5:R-:W-:Y:S01]  /*0680*/  IMAD.WIDE.U32 R4, R15, 0x8, R4 ;  /* 0x000000080f047825 */ /* 0x020fe200078e0004 */
[----:B------:R-:W-:-:S03]  /*0690*/  UIADD3 UR4, UPT, UPT, -UR4, URZ, URZ ;  /* 0x000000ff04047290 */ /* 0x000fc6000fffe1ff */
[----:B------:R-:W-:Y:S02]  /*06a0*/  IMAD.MOV.U32 R0, RZ, RZ, R4 ;  /* 0x000000ffff007224 */ /* 0x000fe400078e0004 */
[----:B------:R-:W-:-:S07]  /*06b0*/  IMAD.MOV.U32 R7, RZ, RZ, R5 ;  /* 0x000000ffff077224 */ /* 0x000fce00078e0005 */
.L_x_39:
[----:B------:R-:W-:Y:S01]  /*06c0*/  MOV R4, R0 ;  /* 0x0000000000047202 */ /* 0x000fe20000000f00 */
[----:B------:R-:W-:-:S06]  /*06d0*/  IMAD.MOV.U32 R5, RZ, RZ, R7 ;  /* 0x000000ffff057224 */ /* 0x000fcc00078e0007 */
[----:B------:R-:W2:Y:S01]  /*06e0*/  LDG.E.64 R4, desc[UR8][R4.64] ;  /* 0x0000000804047981 */ /* 0x000ea2000c1e1b00 */
[----:B------:R-:W-:Y:S01]  /*06f0*/  UIADD3 UR4, UPT, UPT, UR4, 0x1, URZ ;  /* 0x0000000104047890 */ /* 0x000fe2000fffe0ff */
[----:B------:R-:W-:-:S03]  /*0700*/  IADD3 R0, P0, PT, R0, 0x8, RZ ;  /* 0x0000000800007810 */ /* 0x000fc60007f1e0ff */
[----:B------:R-:W-:Y:S02]  /*0710*/  UISETP.NE.AND UP0, UPT, UR4, URZ, UPT ;  /* 0x000000ff0400728c */ /* 0x000fe4000bf05270 */
[----:B------:R-:W-:Y:S01]  /*0720*/  IMAD.X R7, RZ, RZ, R7, P0 ;  /* 0x000000ffff077224 */ /* 0x000fe200000e0607 */
[----:B--2---:R-:W-:-:S06]  /*0730*/  DFMA R18, R4, R4, R18 ;  /* 0x000000040412722b */ /* 0x004fcc0000000012 */
[----:B------:R-:W-:Y:S05]  /*0740*/  BRA.U UP0, `(.L_x_39) ;  /* 0xfffffffd00dc7547 */ /* 0x000fea000b83ffff */
.L_x_34:
[----:B-----5:R-:W0:Y:S01]  /*0750*/  MUFU.RCP64H R5, R19 ;  /* 0x0000001300057308 */ /* 0x020e220000001800 */
[----:B------:R-:W-:Y:S01]  /*0760*/  IADD3 R4, PT, PT, R19, 0x300402, RZ ;  /* 0x0030040213047810 */ /* 0x000fe20007ffe0ff */
[----:B------:R1:W-:Y:S01]  /*0770*/  STG.E.64 desc[UR8][R2.64+0x18], R18 ;  /* 0x0000181202007986 */ /* 0x0003e2000c101b08 */
[----:B------:R-:W-:Y:S02]  /*0780*/  BSSY.RECONVERGENT B0, `(.L_x_40) ;  /* 0x000000e000007945 */ /* 0x000fe40003800200 */
[----:B------:R-:W-:Y:S02]  /*0790*/  FSETP.GEU.AND P0, PT, |R4|, 5.8789094863358348022e-39, PT ;  /* 0x004004020400780b */ /* 0x000fe40003f0e200 */
[----:B0-----:R-:W-:-:S08]  /*07a0*/  DFMA R6, R4, -R18, 1 ;  /* 0x3ff000000406742b */ /* 0x001fd00000000812 */
[----:B------:R-:W-:-:S08]  /*07b0*/  DFMA R6, R6, R6, R6 ;  /* 0x000000060606722b */ /* 0x000fd00000000006 */
[----:B------:R-:W-:-:S08]  /*07c0*/  DFMA R6, R4, R6, R4 ;  /* 0x000000060406722b */ /* 0x000fd00000000004 */
[----:B------:R-:W-:-:S08]  /*07d0*/  DFMA R8, R6, -R18, 1 ;  /* 0x3ff000000608742b */ /* 0x000fd00000000812 */
[----:B------:R-:W-:Y:S01]  /*07e0*/  DFMA R6, R6, R8, R6 ;  /* 0x000000080606722b */ /* 0x000fe20000000006 */
[----:B-1----:R-:W-:Y:S10]  /*07f0*/  @P0 BRA `(.L_x_41) ;  /* 0x0000000000180947 */ /* 0x002ff40003800000 */
[----:B------:R-:W-:Y:S01]  /*0800*/  LOP3.LUT R0, R19, 0x7fffffff, RZ, 0xc0, !PT ;  /* 0x7fffffff13007812 */ /* 0x000fe200078ec0ff */
[----:B------:R-:W-:Y:S02]  /*0810*/  IMAD.MOV.U32 R4, RZ, RZ, R18 ;  /* 0x000000ffff047224 */ /* 0x000fe400078e0012 */
[----:B------:R-:W-:Y:S01]  /*0820*/  IMAD.MOV.U32 R5, RZ, RZ, R19 ;  /* 0x000000ffff057224 */ /* 0x000fe200078e0013 */
[----:B------:R-:W-:Y:S02]  /*0830*/  IADD3 R8, PT, PT, R0, -0x100000, RZ ;  /* 0xfff0000000087810 */ /* 0x000fe40007ffe0ff */
[----:B------:R-:W-:-:S07]  /*0840*/  MOV R0, 0x860 ;  /* 0x0000086000007802 */ /* 0x000fce0000000f00 */
[----:B------:R-:W-:Y:S05]  /*0850*/  CALL.REL.NOINC `($__internal_1_$__cuda_sm20_dblrcp_rn_slowpath_v3) ;  /* 0x00000000000c7944 */ /* 0x000fea0003c00000 */
.L_x_41:
[----:B------:R-:W-:Y:S05]  /*0860*/  BSYNC.RECONVERGENT B0 ;  /* 0x0000000000007941 */ /* 0x000fea0003800200 */
.L_x_40:
[----:B------:R-:W-:Y:S01]  /*0870*/  STG.E.64 desc[UR8][R2.64+0x10], R6 ;  /* 0x0000100602007986 */ /* 0x000fe2000c101b08 */
[----:B------:R-:W-:Y:S05]  /*0880*/  EXIT ;  /* 0x000000000000794d */ /* 0x000fea0003800000 */
        .weak           $__internal_1_$__cuda_sm20_dblrcp_rn_slowpath_v3
        .type           $__internal_1_$__cuda_sm20_dblrcp_rn_slowpath_v3,@function
        .size           $__internal_1_$__cuda_sm20_dblrcp_rn_slowpath_v3,(.L_x_57 - $__internal_1_$__cuda_sm20_dblrcp_rn_slowpath_v3)
$__internal_1_$__cuda_sm20_dblrcp_rn_slowpath_v3:
[----:B------:R-:W-:Y:S01]  /*0890*/  DSETP.GTU.AND P0, PT, |R4|, +INF , PT ;  /* 0x7ff000000400742a */ /* 0x000fe20003f0c200 */
[----:B------:R-:W-:-:S13]  /*08a0*/  BSSY.RECONVERGENT B1, `(.L_x_42) ;  /* 0x0000023000017945 */ /* 0x000fda0003800200 */
[----:B------:R-:W-:Y:S05]  /*08b0*/  @P0 BRA `(.L_x_43) ;  /* 0x00000000007c0947 */ /* 0x000fea0003800000 */
[----:B------:R-:W-:-:S05]  /*08c0*/  LOP3.LUT R9, R5, 0x7fffffff, RZ, 0xc0, !PT ;  /* 0x7fffffff05097812 */ /* 0x000fca00078ec0ff */
[----:B------:R-:W-:-:S05]  /*08d0*/  VIADD R6, R9, 0xffffffff ;  /* 0xffffffff09067836 */ /* 0x000fca0000000000 */
[----:B------:R-:W-:-:S13]  /*08e0*/  ISETP.GE.U32.AND P0, PT, R6, 0x7fefffff, PT ;  /* 0x7fefffff0600780c */ /* 0x000fda0003f06070 */
[----:B------:R-:W-:Y:S01]  /*08f0*/  @P0 LOP3.LUT R7, R5, 0x7ff00000, RZ, 0x3c, !PT ;  /* 0x7ff0000005070812 */ /* 0x000fe200078e3cff */
[----:B------:R-:W-:Y:S01]  /*0900*/  @P0 IMAD.MOV.U32 R6, RZ, RZ, RZ ;  /* 0x000000ffff060224 */ /* 0x000fe200078e00ff */
[----:B------:R-:W-:Y:S06]  /*0910*/  @P0 BRA `(.L_x_44) ;  /* 0x00000000006c0947 */ /* 0x000fec0003800000 */
[----:B------:R-:W-:-:S13]  /*0920*/  ISETP.GE.U32.AND P0, PT, R9, 0x1000001, PT ;  /* 0x010000010900780c */ /* 0x000fda0003f06070 */
[----:B------:R-:W-:Y:S05]  /*0930*/  @!P0 BRA `(.L_x_45) ;  /* 0x0000000000348947 */ /* 0x000fea0003800000 */
[----:B------:R-:W-:Y:S01]  /*0940*/  IADD3 R7, PT, PT, R5, -0x3fe00000, RZ ;  /* 0xc020000005077810 */ /* 0x000fe20007ffe0ff */
[----:B------:R-:W-:-:S03]  /*0950*/  IMAD.MOV.U32 R6, RZ, RZ, R4 ;  /* 0x000000ffff067224 */ /* 0x000fc600078e0004 */
[----:B------:R-:W0:Y:S03]  /*0960*/  MUFU.RCP64H R9, R7 ;  /* 0x0000000700097308 */ /* 0x000e260000001800 */
[----:B0-----:R-:W-:-:S08]  /*0970*/  DFMA R10, -R6, R8, 1 ;  /* 0x3ff00000060a742b */ /* 0x001fd00000000108 */
[----:B------:R-:W-:-:S08]  /*0980*/  DFMA R10, R10, R10, R10 ;  /* 0x0000000a0a0a722b */ /* 0x000fd0000000000a */
[----:B------:R-:W-:-:S08]  /*0990*/  DFMA R10, R8, R10, R8 ;  /* 0x0000000a080a722b */ /* 0x000fd00000000008 */
[----:B------:R-:W-:-:S08]  /*09a0*/  DFMA R8, -R6, R10, 1 ;  /* 0x3ff000000608742b */ /* 0x000fd0000000010a */
[----:B------:R-:W-:-:S08]  /*09b0*/  DFMA R8, R10, R8, R10 ;  /* 0x000000080a08722b */ /* 0x000fd0000000000a */
[----:B------:R-:W-:-:S08]  /*09c0*/  DMUL R8, R8, 2.2250738585072013831e-308 ;  /* 0x0010000008087828 */ /* 0x000fd00000000000 */
[----:B------:R-:W-:-:S08]  /*09d0*/  DFMA R4, -R4, R8, 1 ;  /* 0x3ff000000404742b */ /* 0x000fd00000000108 */
[----:B------:R-:W-:-:S08]  /*09e0*/  DFMA R4, R4, R4, R4 ;  /* 0x000000040404722b */ /* 0x000fd00000000004 */
[----:B------:R-:W-:Y:S01]  /*09f0*/  DFMA R6, R8, R4, R8 ;  /* 0x000000040806722b */ /* 0x000fe20000000008 */
[----:B------:R-:W-:Y:S10]  /*0a00*/  BRA `(.L_x_44) ;  /* 0x0000000000307947 */ /* 0x000ff40003800000 */
.L_x_45:
[----:B------:R-:W-:Y:S01]  /*0a10*/  DMUL R4, R4, 8.11296384146066816958e+31 ;  /* 0x4690000004047828 */ /* 0x000fe20000000000 */
[----:B------:R-:W-:-:S05]  /*0a20*/  IMAD.MOV.U32 R6, RZ, RZ, R8 ;  /* 0x000000ffff067224 */ /* 0x000fca00078e0008 */
[----:B------:R-:W0:Y:S02]  /*0a30*/  MUFU.RCP64H R7, R5 ;  /* 0x0000000500077308 */ /* 0x000e240000001800 */
[----:B0-----:R-:W-:-:S08]  /*0a40*/  DFMA R8, -R4, R6, 1 ;  /* 0x3ff000000408742b */ /* 0x001fd00000000106 */
[----:B------:R-:W-:-:S08]  /*0a50*/  DFMA R8, R8, R8, R8 ;  /* 0x000000080808722b */ /* 0x000fd00000000008 */
[----:B------:R-:W-:-:S08]  /*0a60*/  DFMA R8, R6, R8, R6 ;  /* 0x000000080608722b */ /* 0x000fd00000000006 */
[----:B------:R-:W-:-:S08]  /*0a70*/  DFMA R6, -R4, R8, 1 ;  /* 0x3ff000000406742b */ /* 0x000fd00000000108 */
[----:B------:R-:W-:-:S08]  /*0a80*/  DFMA R6, R8, R6, R8 ;  /* 0x000000060806722b */ /* 0x000fd00000000008 */
[----:B------:R-:W-:Y:S01]  /*0a90*/  DMUL R6, R6, 8.11296384146066816958e+31 ;  /* 0x4690000006067828 */ /* 0x000fe20000000000 */
[----:B------:R-:W-:Y:S10]  /*0aa0*/  BRA `(.L_x_44) ;  /* 0x0000000000087947 */ /* 0x000ff40003800000 */
.L_x_43:
[----:B------:R-:W-:Y:S02]  /*0ab0*/  LOP3.LUT R7, R5, 0x80000, RZ, 0xfc, !PT ;  /* 0x0008000005077812 */ /* 0x000fe400078efcff */
[----:B------:R-:W-:-:S07]  /*0ac0*/  MOV R6, R4 ;  /* 0x0000000400067202 */ /* 0x000fce0000000f00 */
.L_x_44:
[----:B------:R-:W-:Y:S05]  /*0ad0*/  BSYNC.RECONVERGENT B1 ;  /* 0x0000000000017941 */ /* 0x000fea0003800200 */
.L_x_42:
[----:B------:R-:W-:Y:S01]  /*0ae0*/  IMAD.MOV.U32 R4, RZ, RZ, R0 ;  /* 0x000000ffff047224 */ /* 0x000fe200078e0000 */
[----:B------:R-:W-:-:S04]  /*0af0*/  MOV R5, 0x0 ;  /* 0x0000000000057802 */ /* 0x000fc80000000f00 */
[----:B------:R-:W-:Y:S05]  /*0b00*/  RET.REL.NODEC R4 `(_Z15evaluateFitnessP5Agentii) ;  /* 0xfffffff4043c7950 */ /* 0x000fea0003c3ffff */
.L_x_46:
        /* <DEDUP_REMOVED lines=15> */
.L_x_57:


//--------------------- .text._Z16initializeCurandP17curandStateXORWOWiy --------------------------
	.section	.text._Z16initializeCurandP17curandStateXORWOWiy,"ax",@progbits
	.align	128
        .global         _Z16initializeCurandP17curandStateXORWOWiy
        .type           _Z16initializeCurandP17curandStateXORWOWiy,@function
        .size           _Z16initializeCurandP17curandStateXORWOWiy,(.L_x_60 - _Z16initializeCurandP17curandStateXORWOWiy)
        .other          _Z16initializeCurandP17curandStateXORWOWiy,@"STO_CUDA_ENTRY STV_DEFAULT"
_Z16initializeCurandP17curandStateXORWOWiy:
.text._Z16initializeCurandP17curandStateXORWOWiy:
        /* <DEDUP_REMOVED lines=10> */
[----:B------:R-:W-:Y:S01]  /*00a0*/  ISETP.NE.AND P0, PT, R13, RZ, PT ;  /* 0x000000ff0d00720c */ /* 0x000fe20003f05270 */
[----:B------:R-:W-:Y:S05]  /*00b0*/  BSSY.RECONVERGENT B0, `(.L_x_47) ;  /* 0x00000e1000007945 */ /* 0x000fea0003800200 */
[----:B------:R-:W2:Y:S01]  /*00c0*/  LDC.64 R6, c[0x0][0x380] ;  /* 0x0000e000ff067b82 */ /* 0x000ea20000000a00 */
[----:B0-----:R-:W-:Y:S02]  /*00d0*/  LOP3.LUT R0, R2, 0xaad26b49, RZ, 0x3c, !PT ;  /* 0xaad26b4902007812 */ /* 0x001fe400078e3cff */
[----:B------:R-:W-:-:S03]  /*00e0*/  LOP3.LUT R2, R3, 0xf7dcefdd, RZ, 0x3c, !PT ;  /* 0xf7dcefdd03027812 */ /* 0x000fc600078e3cff */
[----:B------:R-:W-:Y:S02]  /*00f0*/  IMAD R0, R0, 0x4182bed5, RZ ;  /* 0x4182bed500007824 */ /* 0x000fe400078e02ff */
[----:B------:R-:W-:Y:S02]  /*0100*/  IMAD R3, R2, -0x658354e5, RZ ;  /* 0x9a7cab1b02037824 */ /* 0x000fe400078e02ff */
[----:B--2---:R-:W-:Y:S01]  /*0110*/  IMAD.WIDE R6, R13, 0x30, R6 ;  /* 0x000000300d067825 */ /* 0x004fe200078e0206 */
[C---:B------:R-:W-:Y:S02]  /*0120*/  LOP3.LUT R8, R0.reuse, 0x159a55e5, RZ, 0x3c, !PT ;  /* 0x159a55e500087812 */ /* 0x040fe400078e3cff */
[C---:B------:R-:W-:Y:S01]  /*0130*/  IADD3 R4, PT, PT, R0.reuse, 0x64f0c9, R3 ;  /* 0x0064f0c900047810 */ /* 0x040fe20007ffe003 */
[C---:B------:R-:W-:Y:S01]  /*0140*/  VIADD R5, R0.reuse, 0x75bcd15 ;  /* 0x075bcd1500057836 */ /* 0x040fe20000000000 */
[----:B------:R-:W-:Y:S01]  /*0150*/  LOP3.LUT R10, R3, 0x5491333, RZ, 0x3c, !PT ;  /* 0x05491333030a7812 */ /* 0x000fe200078e3cff */
[----:B------:R-:W-:-:S02]  /*0160*/  VIADD R11, R0, 0x583f19 ;  /* 0x00583f19000b7836 */ /* 0x000fc40000000000 */
[----:B------:R-:W-:Y:S01]  /*0170*/  VIADD R9, R3, 0x1f123bb5 ;  /* 0x1f123bb503097836 */ /* 0x000fe20000000000 */
[----:B-1----:R0:W-:Y:S04]  /*0180*/  STG.E.64 desc[UR4][R6.64], R4 ;  /* 0x0000000406007986 */ /* 0x0021e8000c101b04 */
[----:B------:R0:W-:Y:S04]  /*0190*/  STG.E.64 desc[UR4][R6.64+0x8], R8 ;  /* 0x0000080806007986 */ /* 0x0001e8000c101b04 */
[----:B------:R0:W-:Y:S01]  /*01a0*/  STG.E.64 desc[UR4][R6.64+0x10], R10 ;  /* 0x0000100a06007986 */ /* 0x0001e2000c101b04 */
[----:B------:R-:W-:Y:S05]  /*01b0*/  @!P0 BRA `(.L_x_48) ;  /* 0x0000000c00408947 */ /* 0x000fea0003800000 */
[----:B------:R-:W-:Y:S01]  /*01c0*/  SHF.R.S32.HI R0, RZ, 0x1f, R13 ;  /* 0x0000001fff007819 */ /* 0x000fe2000001140d */
[----:B------:R-:W-:-:S07]  /*01d0*/  IMAD.MOV.U32 R12, RZ, RZ, RZ ;  /* 0x000000ffff0c7224 */ /* 0x000fce00078e00ff */
.L_x_54:
[----:B-1----:R-:W-:Y:S01]  /*01e0*/  LOP3.LUT R2, R13, 0x3, RZ, 0xc0, !PT ;  /* 0x000000030d027812 */ /* 0x002fe200078ec0ff */
[----:B------:R-:W-:Y:S03]  /*01f0*/  BSSY.RECONVERGENT B1, `(.L_x_49) ;  /* 0x00000c6000017945 */ /* 0x000fe60003800200 */
[----:B------:R-:W-:-:S04]  /*0200*/  ISETP.NE.U32.AND P0, PT, R2, RZ, PT ;  /* 0x000000ff0200720c */ /* 0x000fc80003f05070 */
[----:B------:R-:W-:-:S13]  /*0210*/  ISETP.NE.AND.EX P0, PT, RZ, RZ, PT, P0 ;  /* 0x000000ffff00720c */ /* 0x000fda0003f05300 */
[----:B------:R-:W-:Y:S05]  /*0220*/  @!P0 BRA `(.L_x_50) ;  /* 0x0000000c00088947 */ /* 0x000fea0003800000 */
[----:B0-----:R-:W0:Y:S01]  /*0230*/  LDC.64 R8, c[0x4][RZ] ;  /* 0x01000000ff087b82 */ /* 0x001e220000000a00 */
[----:B------:R-:W-:Y:S02]  /*0240*/  IMAD.MOV.U32 R14, RZ, RZ, RZ ;  /* 0x000000ffff0e7224 */ /* 0x000fe400078e00ff */
[----:B0-----:R-:W-:-:S07]  /*0250*/  IMAD.WIDE.U32 R8, R12, 0xc80, R8 ;  /* 0x00000c800c087825 */ /* 0x001fce00078e0008 */
.L_x_53:
[----:B-1----:R-:W-:Y:S01]  /*0260*/  IMAD.MOV.U32 R15, RZ, RZ, RZ ;  /* 0x000000ffff0f7224 */ /* 0x002fe200078e00ff */
[----:B------:R-:W-:Y:S01]  /*0270*/  CS2R R2, SRZ ;  /* 0x0000000000027805 */ /* 0x000fe2000001ff00 */
[----:B------:R-:W-:Y:S01]  /*0280*/  IMAD.MOV.U32 R17, RZ, RZ, RZ ;  /* 0x000000ffff117224 */ /* 0x000fe200078e00ff */
[----:B------:R-:W-:-:S07]  /*0290*/  CS2R R4, SRZ ;  /* 0x0000000000047805 */ /* 0x000fce000001ff00 */
.L_x_52:
[----:B------:R-:W-:-:S05]  /*02a0*/  IMAD.WIDE.U32 R10, R17, 0x4, R6 ;  /* 0x00000004110a7825 */ /* 0x000fca00078e0006 */
[----:B------:R0:W5:Y:S01]  /*02b0*/  LDG.E R16, desc[UR4][R10.64+0x4] ;  /* 0x000004040a107981 */ /* 0x000162000c1e1900 */
[----:B------:R-:W-:-:S07]  /*02c0*/  IMAD.MOV.U32 R19, RZ, RZ, RZ ;  /* 0x000000ffff137224 */ /* 0x000fce00078e00ff */
.L_x_51:
[----:B-----5:R-:W-:Y:S01]  /*02d0*/  SHF.R.U32.HI R24, RZ, R19, R16 ;  /* 0x00000013ff187219 */ /* 0x020fe20000011610 */
[----:B0-----:R-:W-:-:S03]  /*02e0*/  IMAD.SHL.U32 R10, R17, 0x20, RZ ;  /* 0x00000020110a7824 */ /* 0x001fc600078e00ff */
[----:B------:R-:W-:Y:S01]  /*02f0*/  LOP3.LUT R11, R24, 0x1, RZ, 0xc0, !PT ;  /* 0x00000001180b7812 */ /* 0x000fe200078ec0ff */
[----:B------:R-:W-:-:S03]  /*0300*/  IMAD.IADD R10, R10, 0x1, R19 ;  /* 0x000000010a0a7824 */ /* 0x000fc600078e0213 */
[----:B------:R-:W-:Y:S01]  /*0310*/  ISETP.NE.U32.AND P0, PT, R11, 0x1, PT ;  /* 0x000000010b00780c */ /* 0x000fe20003f05070 */
[----:B------:R-:W-:-:S03]  /*0320*/  IMAD R11, R10, 0x5, RZ ;  /* 0x000000050a0b7824 */ /* 0x000fc600078e02ff */
[----:B------:R-:W-:Y:S01]  /*0330*/  R2P PR, R24, 0x7e ;  /* 0x0000007e18007804 */ /* 0x000fe20000000000 */
[----:B------:R-:W-:-:S08]  /*0340*/  IMAD.WIDE.U32 R10, R11, 0x4, R8 ;  /* 0x000000040b0a7825 */ /* 0x000fd000078e0008 */
[----:B------:R-:W2:Y:S04]  /*0350*/  @!P0 LDG.E R18, desc[UR4][R10.64] ;  /* 0x000000040a128981 */ /* 0x000ea8000c1e1900 */
[----:B------:R-:W3:Y:S04]  /*0360*/  @!P0 LDG.E R20, desc[UR4][R10.64+0x10] ;  /* 0x000010040a148981 */ /* 0x000ee8000c1e1900 */
[----:B------:R-:W4:Y:S04]  /*0370*/  @P1 LDG.E R22, desc[UR4][R10.64+0x14] ;  /* 0x000014040a161981 */ /* 0x000f28000c1e1900 */
[----:B------:R-:W4:Y:S04]  /*0380*/  @P2 LDG.E R26, desc[UR4][R10.64+0x28] ;  /* 0x000028040a1a2981 */ /* 0x000f28000c1e1900 */
[----:B------:R-:W4:Y:S04]  /*0390*/  @!P0 LDG.E R21, desc[UR4][R10.64+0x4] ;  /* 0x000004040a158981 */ /* 0x000f28000c1e1900 */
[----:B------:R-:W4:Y:S04]  /*03a0*/  @!P0 LDG.E R23, desc[UR4][R10.64+0xc] ;  /* 0x00000c040a178981 */ /* 0x000f28000c1e1900 */
[----:B------:R-:W4:Y:S04]  /*03b0*/  @P1 LDG.E R25, desc[UR4][R10.64+0x18] ;  /* 0x000018040a191981 */ /* 0x000f28000c1e1900 */
[----:B------:R-:W4:Y:S04]  /*03c0*/  @P3 LDG.E R28, desc[UR4][R10.64+0x3c] ;  /* 0x00003c040a1c3981 */ /* 0x000f28000c1e1900 */
[----:B------:R-:W4:Y:S01]  /*03d0*/  @P6 LDG.E R27, desc[UR4][R10.64+0x7c] ;  /* 0x00007c040a1b6981 */ /* 0x000f22000c1e1900 */
[----:B--2---:R-:W-:-:S03]  /*03e0*/  @!P0 LOP3.LUT R15, R15, R18, RZ, 0x3c, !PT ;  /* 0x000000120f0f8212 */ /* 0x004fc600078e3cff */
[----:B------:R-:W2:Y:S01]  /*03f0*/  @!P0 LDG.E R18, desc[UR4][R10.64+0x8] ;  /* 0x000008040a128981 */ /* 0x000ea2000c1e1900 */
[----:B---3--:R-:W-:-:S03]  /*0400*/  @!P0 LOP3.LUT R3, R3, R20, RZ, 0x3c, !PT ;  /* 0x0000001403038212 */ /* 0x008fc600078e3cff */
[----:B------:R-:W3:Y:S01]  /*0410*/  @P1 LDG.E R20, desc[UR4][R10.64+0x24] ;  /* 0x000024040a141981 */ /* 0x000ee2000c1e1900 */
[----:B----4-:R-:W-:-:S03]  /*0420*/  @P1 LOP3.LUT R15, R15, R22, RZ, 0x3c, !PT ;  /* 0x000000160f0f1212 */ /* 0x010fc600078e3cff */
[----:B------:R-:W4:Y:S01]  /*0430*/  @P2 LDG.E R22, desc[UR4][R10.64+0x38] ;  /* 0x000038040a162981 */ /* 0x000f22000c1e1900 */
[----:B------:R-:W-:-:S03]  /*0440*/  @P2 LOP3.LUT R15, R15, R26, RZ, 0x3c, !PT ;  /* 0x0000001a0f0f2212 */ /* 0x000fc600078e3cff */
[----:B------:R-:W4:Y:S01]  /*0450*/  @P4 LDG.E R26, desc[UR4][R10.64+0x50] ;  /* 0x000050040a1a4981 */ /* 0x000f22000c1e1900 */
[----:B------:R-:W-:-:S03]  /*0460*/  @!P0 LOP3.LUT R4, R4, R21, RZ, 0x3c, !PT ;  /* 0x0000001504048212 */ /* 0x000fc600078e3cff */
[----:B------:R-:W4:Y:S01]  /*0470*/  @P1 LDG.E R21, desc[UR4][R10.64+0x20] ;  /* 0x000020040a151981 */ /* 0x000f22000c1e1900 */
[----:B------:R-:W-:-:S03]  /*0480*/  @!P0 LOP3.LUT R2, R2, R23, RZ, 0x3c, !PT ;  /* 0x0000001702028212 */ /* 0x000fc600078e3cff */
[----:B------:R-:W4:Y:S01]  /*0490*/  @P2 LDG.E R23, desc[UR4][R10.64+0x2c] ;  /* 0x00002c040a172981 */ /* 0x000f22000c1e1900 */
[----:B------:R-:W-:-:S03]  /*04a0*/  @P1 LOP3.LUT R4, R4, R25, RZ, 0x3c, !PT ;  /* 0x0000001904041212 */ /* 0x000fc600078e3cff */
[----:B------:R-:W4:Y:S01]  /*04b0*/  @P2 LDG.E R25, desc[UR4][R10.64+0x34] ;  /* 0x000034040a192981 */ /* 0x000f22000c1e1900 */
[----:B--2---:R-:W-:-:S03]  /*04c0*/  @!P0 LOP3.LUT R5, R5, R18, RZ, 0x3c, !PT ;  /* 0x0000001205058212 */ /* 0x004fc600078e3cff */
[----:B------:R-:W2:Y:S01]  /*04d0*/  @P1 LDG.E R18, desc[UR4][R10.64+0x1c] ;  /* 0x00001c040a121981 */ /* 0x000ea2000c1e1900 */
[----:B---3--:R-:W-:-:S03]  /*04e0*/  @P1 LOP3.LUT R3, R3, R20, RZ, 0x3c, !PT ;  /* 0x0000001403031212 */ /* 0x008fc600078e3cff */
[----:B------:R-:W3:Y:S01]  /*04f0*/  @P2 LDG.E R20, desc[UR4][R10.64+0x30] ;  /* 0x000030040a142981 */ /* 0x000ee2000c1e1900 */
[----:B----4-:R-:W-:-:S03]  /*0500*/  @P2 LOP3.LUT R3, R3, R22, RZ, 0x3c, !PT ;  /* 0x0000001603032212 */ /* 0x010fc600078e3cff */
[----:B------:R-:W4:Y:S01]  /*0510*/  @P3 LDG.E R22, desc[UR4][R10.64+0x4c] ;  /* 0x00004c040a163981 */ /* 0x000f22000c1e1900 */
[----:B------:R-:W-:-:S04]  /*0520*/  @P3 LOP3.LUT R15, R15, R28, RZ, 0x3c, !PT ;  /* 0x0000001c0f0f3212 */ /* 0x000fc800078e3cff */
[----:B------:R-:W-:Y:S02]  /*0530*/  @P4 LOP3.LUT R15, R15, R26, RZ, 0x3c, !PT ;  /* 0x0000001a0f0f4212 */ /* 0x000fe400078e3cff */
[----:B------:R-:W-:Y:S01]  /*0540*/  @P1 LOP3.LUT R2, R2, R21, RZ, 0x3c, !PT ;  /* 0x0000001502021212 */ /* 0x000fe200078e3cff */
[----:B------:R-:W4:Y:S04]  /*0550*/  @P5 LDG.E R26, desc[UR4][R10.64+0x64] ;  /* 0x000064040a1a5981 */ /* 0x000f28000c1e1900 */
[----:B------:R-:W4:Y:S01]  /*0560*/  @P3 LDG.E R21, desc[UR4][R10.64+0x40] ;  /* 0x000040040a153981 */ /* 0x000f22000c1e1900 */
[----:B------:R-:W-:Y:S02]  /*0570*/  @P2 LOP3.LUT R4, R4, R23, RZ, 0x3c, !PT ;  /* 0x0000001704042212 */ /* 0x000fe400078e3cff */
[----:B------:R-:W-:Y:S01]  /*0580*/  @P2 LOP3.LUT R2, R2, R25, RZ, 0x3c, !PT ;  /* 0x0000001902022212 */ /* 0x000fe200078e3cff */
[----:B------:R-:W4:Y:S04]  /*0590*/  @P3 LDG.E R23, desc[UR4][R10.64+0x48] ;  /* 0x000048040a173981 */ /* 0x000f28000c1e1900 */
[----:B------:R-:W4:Y:S01]  /*05a0*/  @P4 LDG.E R25, desc[UR4][R10.64+0x54] ;  /* 0x000054040a194981 */ /* 0x000f22000c1e1900 */
[----:B--2---:R-:W-:-:S03]  /*05b0*/  @P1 LOP3.LUT R5, R5, R18, RZ, 0x3c, !PT ;  /* 0x0000001205051212 */ /* 0x004fc600078e3cff */
[----:B------:R-:W2:Y:S01]  /*05c0*/  @P3 LDG.E R18, desc[UR4][R10.64+0x44] ;  /* 0x000044040a123981 */ /* 0x000ea2000c1e1900 */
[----:B---3--:R-:W-:-:S03]  /*05d0*/  @P2 LOP3.LUT R5, R5, R20, RZ, 0x3c, !PT ;  /* 0x0000001405052212 */ /* 0x008fc600078e3cff */
[----:B------:R-:W3:Y:S01]  /*05e0*/  @P4 LDG.E R20, desc[UR4][R10.64+0x58] ;  /* 0x000058040a144981 */ /* 0x000ee2000c1e1900 */
[----:B----4-:R-:W-:-:S03]  /*05f0*/  @P3 LOP3.LUT R3, R3, R22, RZ, 0x3c, !PT ;  /* 0x0000001603033212 */ /* 0x010fc600078e3cff */
[----:B------:R-:W4:Y:S01]  /*0600*/  @P4 LDG.E R22, desc[UR4][R10.64+0x60] ;  /* 0x000060040a164981 */ /* 0x000f22000c1e1900 */
[----:B------:R-:W-:Y:S02]  /*0610*/  LOP3.LUT P0, RZ, R24, 0x80, RZ, 0xc0, !PT ;  /* 0x0000008018ff7812 */ /* 0x000fe4000780c0ff */
[----:B------:R-:W-:Y:S02]  /*0620*/  @P5 LOP3.LUT R15, R15, R26, RZ, 0x3c, !PT ;  /* 0x0000001a0f0f5212 */ /* 0x000fe400078e3cff */
[----:B------:R-:W4:Y:S01]  /*0630*/  @P6 LDG.E R26, desc[UR4][R10.64+0x78] ;  /* 0x000078040a1a6981 */ /* 0x000f22000c1e1900 */
[----:B------:R-:W-:-:S03]  /*0640*/  @P3 LOP3.LUT R4, R4, R21, RZ, 0x3c, !PT ;  /* 0x0000001504043212 */ /* 0x000fc600078e3cff */
[----:B------:R-:W4:Y:S01]  /*0650*/  @P4 LDG.E R21, desc[UR4][R10.64+0x5c] ;  /* 0x00005c040a154981 */ /* 0x000f22000c1e1900 */
[----:B------:R-:W-:-:S03]  /*0660*/  @P3 LOP3.LUT R2, R2, R23, RZ, 0x3c, !PT ;  /* 0x0000001702023212 */ /* 0x000fc600078e3cff */
[----:B------:R-:W4:Y:S01]  /*0670*/  @P5 LDG.E R23, desc[UR4][R10.64+0x68] ;  /* 0x000068040a175981 */ /* 0x000f22000c1e1900 */
[----:B------:R-:W-:-:S03]  /*0680*/  @P4 LOP3.LUT R4, R4, R25, RZ, 0x3c, !PT ;  /* 0x0000001904044212 */ /* 0x000fc600078e3cff */
[----:B------:R-:W4:Y:S01]  /*0690*/  @P5 LDG.E R25, desc[UR4][R10.64+0x70] ;  /* 0x000070040a195981 */ /* 0x000f22000c1e1900 */
[----:B--2---:R-:W-:-:S03]  /*06a0*/  @P3 LOP3.LUT R5, R5, R18, RZ, 0x3c, !PT ;  /* 0x0000001205053212 */ /* 0x004fc600078e3cff */
[----:B------:R-:W2:Y:S01]  /*06b0*/  @P5 LDG.E R18, desc[UR4][R10.64+0x6c] ;  /* 0x00006c040a125981 */ /* 0x000ea2000c1e1900 */
[----:B---3--:R-:W-:-:S03]  /*06c0*/  @P4 LOP3.LUT R5, R5, R20, RZ, 0x3c, !PT ;  /* 0x0000001405054212 */ /* 0x008fc600078e3cff */
[----:B------:R-:W3:Y:S01]  /*06d0*/  @P5 LDG.E R20, desc[UR4][R10.64+0x74] ;  /* 0x000074040a145981 */ /* 0x000ee2000c1e1900 */
[----:B----4-:R-:W-:-:S03]  /*06e0*/  @P4 LOP3.LUT R3, R3, R22, RZ, 0x3c, !PT ;  /* 0x0000001603034212 */ /* 0x010fc600078e3cff */
[----:B------:R-:W4:Y:S01]  /*06f0*/  @P0 LDG.E R22, desc[UR4][R10.64+0x8c] ;  /* 0x00008c040a160981 */ /* 0x000f22000c1e1900 */
[----:B------:R-:W-:-:S03]  /*0700*/  @P6 LOP3.LUT R15, R15, R26, RZ, 0x3c, !PT ;  /* 0x0000001a0f0f6212 */ /* 0x000fc600078e3cff */
        /* <DEDUP_REMOVED lines=13> */
[----:B------:R-:W-:Y:S02]  /*07e0*/  @P6 LOP3.LUT R4, R4, R27, RZ, 0x3c, !PT ;  /* 0x0000001b04046212 */ /* 0x000fe400078e3cff */
[----:B------:R-:W-:Y:S02]  /*07f0*/  @P6 LOP3.LUT R2, R2, R21, RZ, 0x3c, !PT ;  /* 0x0000001502026212 */ /* 0x000fe400078e3cff */
[----:B------:R-:W-:Y:S02]  /*0800*/  @P0 LOP3.LUT R4, R4, R23, RZ, 0x3c, !PT ;  /* 0x0000001704040212 */ /* 0x000fe400078e3cff */
[----:B------:R-:W-:Y:S02]  /*0810*/  @P0 LOP3.LUT R2, R2, R25, RZ, 0x3c, !PT ;  /* 0x0000001902020212 */ /* 0x000fe400078e3cff */
[----:B--2---:R-:W-:Y:S02]  /*0820*/  @P6 LOP3.LUT R5, R5, R18, RZ, 0x3c, !PT ;  /* 0x0000001205056212 */ /* 0x004fe400078e3cff */
[----:B---3--:R-:W-:-:S02]  /*0830*/  @P6 LOP3.LUT R3, R3, R20, RZ, 0x3c, !PT ;  /* 0x0000001403036212 */ /* 0x008fc400078e3cff */
[----:B----4-:R-:W-:Y:S02]  /*0840*/  @P0 LOP3.LUT R5, R5, R22, RZ, 0x3c, !PT ;  /* 0x0000001605050212 */ /* 0x010fe400078e3cff */
[----:B------:R-:W-:Y:S02]  /*0850*/  @P0 LOP3.LUT R3, R3, R26, RZ, 0x3c, !PT ;  /* 0x0000001a03030212 */ /* 0x000fe400078e3cff */
[----:B------:R-:W-:-:S13]  /*0860*/  R2P PR, R24.B1, 0x7f ;  /* 0x0000007f18007804 */ /* 0x000fda0000001000 */
[----:B------:R-:W2:Y:S04]  /*0870*/  @P0 LDG.E R18, desc[UR4][R10.64+0xa0] ;  /* 0x0000a0040a120981 */ /* 0x000ea8000c1e1900 */
[----:B------:R-:W3:Y:S04]  /*0880*/  @P1 LDG.E R22, desc[UR4][R10.64+0xb4] ;  /* 0x0000b4040a161981 */ /* 0x000ee8000c1e1900 */
[----:B------:R-:W4:Y:S04]  /*0890*/  @P2 LDG.E R26, desc[UR4][R10.64+0xc8] ;  /* 0x0000c8040a1a2981 */ /* 0x000f28000c1e1900 */
[----:B------:R-:W4:Y:S04]  /*08a0*/  @P3 LDG.E R28, desc[UR4][R10.64+0xdc] ;  /* 0x0000dc040a1c3981 */ /* 0x000f28000c1e1900 */
[----:B------:R-:W4:Y:S04]  /*08b0*/  @P0 LDG.E R23, desc[UR4][R10.64+0xa4] ;  /* 0x0000a4040a170981 */ /* 0x000f28000c1e1900 */
[----:B------:R-:W4:Y:S04]  /*08c0*/  @P0 LDG.E R20, desc[UR4][R10.64+0xa8] ;  /* 0x0000a8040a140981 */ /* 0x000f28000c1e1900 */
[----:B------:R-:W4:Y:S04]  /*08d0*/  @P4 LDG.E R25, desc[UR4][R10.64+0xf0] ;  /* 0x0000f0040a194981 */ /* 0x000f28000c1e1900 */
        /* <DEDUP_REMOVED lines=21> */
[----:B------:R-:W-:Y:S02]  /*0a30*/  LOP3.LUT P0, RZ, R24, 0x8000, RZ, 0xc0, !PT ;  /* 0x0000800018ff7812 */ /* 0x000fe4000780c0ff */
[----:B----4-:R-:W-:Y:S01]  /*0a40*/  @P5 LOP3.LUT R15, R15, R26, RZ, 0x3c, !PT ;  /* 0x0000001a0f0f5212 */ /* 0x010fe200078e3cff */
[----:B------:R-:W4:Y:S04]  /*0a50*/  @P3 LDG.E R24, desc[UR4][R10.64+0xe4] ;  /* 0x0000e4040a183981 */ /* 0x000f28000c1e1900 */
[----:B------:R-:W2:Y:S01]  /*0a60*/  @P6 LDG.E R26, desc[UR4][R10.64+0x118] ;  /* 0x000118040a1a6981 */ /* 0x000ea2000c1e1900 */
        /* <DEDUP_REMOVED lines=8> */
[----:B---3--:R-:W-:-:S03]  /*0af0*/  @P2 LOP3.LUT R3, R3, R22, RZ, 0x3c, !PT ;  /* 0x0000001603032212 */ /* 0x008fc600078e3cff */
[----:B------:R-:W3:Y:S01]  /*0b00*/  @P4 LDG.E R22, desc[UR4][R10.64+0x100] ;  /* 0x000100040a164981 */ /* 0x000ee2000c1e1900 */
[----:B--2---:R-:W-:-:S03]  /*0b10*/  @P6 LOP3.LUT R15, R15, R26, RZ, 0x3c, !PT ;  /* 0x0000001a0f0f6212 */ /* 0x004fc600078e3cff */
[----:B------:R-:W2:Y:S01]  /*0b20*/  @P0 LDG.E R26, desc[UR4][R10.64+0x12c] ;  /* 0x00012c040a1a0981 */ /* 0x000ea2000c1e1900 */
[----:B----4-:R-:W-:-:S03]  /*0b30*/  @P2 LOP3.LUT R2, R2, R23, RZ, 0x3c, !PT ;  /* 0x0000001702022212 */ /* 0x010fc600078e3cff */
[----:B------:R-:W4:Y:S01]  /*0b40*/  @P4 LDG.E R23, desc[UR4][R10.64+0xfc] ;  /* 0x0000fc040a174981 */ /* 0x000f22000c1e1900 */
[----:B------:R-:W-:-:S03]  /*0b50*/  @P2 LOP3.LUT R5, R5, R20, RZ, 0x3c, !PT ;  /* 0x0000001405052212 */ /* 0x000fc600078e3cff */
[----:B------:R-:W4:Y:S01]  /*0b60*/  @P4 LDG.E R20, desc[UR4][R10.64+0xf8] ;  /* 0x0000f8040a144981 */ /* 0x000f22000c1e1900 */
[----:B------:R-:W-:Y:S02]  /*0b70*/  @P3 LOP3.LUT R2, R2, R27, RZ, 0x3c, !PT ;  /* 0x0000001b02023212 */ /* 0x000fe400078e3cff */
[----:B------:R-:W-:Y:S01]  /*0b80*/  @P3 LOP3.LUT R4, R4, R25, RZ, 0x3c, !PT ;  /* 0x0000001904043212 */ /* 0x000fe200078e3cff */
[----:B------:R-:W4:Y:S01]  /*0b90*/  @P5 LDG.E R27, desc[UR4][R10.64+0x110] ;  /* 0x000110040a1b5981 */ /* 0x000f22000c1e1900 */
[----:B------:R-:W-:-:S03]  /*0ba0*/  @P3 LOP3.LUT R5, R5, R24, RZ, 0x3c, !PT ;  /* 0x0000001805053212 */ /* 0x000fc600078e3cff */
[----:B------:R-:W4:Y:S04]  /*0bb0*/  @P5 LDG.E R25, desc[UR4][R10.64+0x108] ;  /* 0x000108040a195981 */ /* 0x000f28000c1e1900 */
        /* <DEDUP_REMOVED lines=19> */
[----:B------:R-:W-:-:S05]  /*0cf0*/  VIADD R19, R19, 0x10 ;  /* 0x0000001013137836 */ /* 0x000fca0000000000 */
[----:B------:R-:W-:Y:S02]  /*0d00*/  ISETP.NE.AND P1, PT, R19, 0x20, PT ;  /* 0x000000201300780c */ /* 0x000fe40003f25270 */
[----:B------:R-:W-:Y:S02]  /*0d10*/  @P5 LOP3.LUT R3, R3, R18, RZ, 0x3c, !PT ;  /* 0x0000001203035212 */ /* 0x000fe400078e3cff */
[----:B------:R-:W-:Y:S02]  /*0d20*/  @P6 LOP3.LUT R4, R4, R21, RZ, 0x3c, !PT ;  /* 0x0000001504046212 */ /* 0x000fe400078e3cff */
[----:B---3--:R-:W-:-:S04]  /*0d30*/  @P6 LOP3.LUT R3, R3, R22, RZ, 0x3c, !PT ;  /* 0x0000001603036212 */ /* 0x008fc800078e3cff */
[----:B--2---:R-:W-:Y:S02]  /*0d40*/  @P0 LOP3.LUT R3, R3, R26, RZ, 0x3c, !PT ;  /* 0x0000001a03030212 */ /* 0x004fe400078e3cff */
[----:B----4-:R-:W-:Y:S02]  /*0d50*/  @P6 LOP3.LUT R2, R2, R23, RZ, 0x3c, !PT ;  /* 0x0000001702026212 */ /* 0x010fe400078e3cff */
[----:B------:R-:W-:Y:S02]  /*0d60*/  @P6 LOP3.LUT R5, R5, R20, RZ, 0x3c, !PT ;  /* 0x0000001405056212 */ /* 0x000fe400078e3cff */
[----:B------:R-:W-:Y:S02]  /*0d70*/  @P0 LOP3.LUT R2, R2, R27, RZ, 0x3c, !PT ;  /* 0x0000001b02020212 */ /* 0x000fe400078e3cff */
[----:B------:R-:W-:Y:S02]  /*0d80*/  @P0 LOP3.LUT R4, R4, R25, RZ, 0x3c, !PT ;  /* 0x0000001904040212 */ /* 0x000fe400078e3cff */
[----:B------:R-:W-:Y:S01]  /*0d90*/  @P0 LOP3.LUT R5, R5, R24, RZ, 0x3c, !PT ;  /* 0x0000001805050212 */ /* 0x000fe200078e3cff */
[----:B------:R-:W-:Y:S06]  /*0da0*/  @P1 BRA `(.L_x_51) ;  /* 0xfffffff400481947 */ /* 0x000fec000383ffff */
[----:B------:R-:W-:-:S05]  /*0db0*/  VIADD R17, R17, 0x1 ;  /* 0x0000000111117836 */ /* 0x000fca0000000000 */
[----:B------:R-:W-:-:S13]  /*0dc0*/  ISETP.NE.AND P0, PT, R17, 0x5, PT ;  /* 0x000000051100780c */ /* 0x000fda0003f05270 */
[----:B------:R-:W-:Y:S05]  /*0dd0*/  @P0 BRA `(.L_x_52) ;  /* 0xfffffff400300947 */ /* 0x000fea000383ffff */
[----:B------:R1:W-:Y:S01]  /*0de0*/  STG.E.64 desc[UR4][R6.64+0x8], R4 ;  /* 0x0000080406007986 */ /* 0x0003e2000c101b04 */
[----:B------:R-:W-:Y:S01]  /*0df0*/  VIADD R14, R14, 0x1 ;  /* 0x000000010e0e7836 */ /* 0x000fe20000000000 */
[----:B------:R-:W-:Y:S02]  /*0e00*/  LOP3.LUT R11, R13, 0x3, RZ, 0xc0, !PT ;  /* 0x000000030d0b7812 */ /* 0x000fe400078ec0ff */
[----:B------:R1:W-:Y:S02]  /*0e10*/  STG.E.64 desc[UR4][R6.64+0x10], R2 ;  /* 0x0000100206007986 */ /* 0x0003e4000c101b04 */
[----:B------:R-:W-:Y:S02]  /*0e20*/  ISETP.GE.U32.AND P0, PT, R14, R11, PT ;  /* 0x0000000b0e00720c */ /* 0x000fe40003f06070 */
[----:B------:R1:W-:Y:S11]  /*0e30*/  STG.E desc[UR4][R6.64+0x4], R15 ;  /* 0x0000040f06007986 */ /* 0x0003f6000c101904 */
[----:B------:R-:W-:Y:S05]  /*0e40*/  @!P0 BRA `(.L_x_53) ;  /* 0xfffffff400048947 */ /* 0x000fea000383ffff */
.L_x_50:
[----:B------:R-:W-:Y:S05]  /*0e50*/  BSYNC.RECONVERGENT B1 ;  /* 0x0000000000017941 */ /* 0x000fea0003800200 */
.L_x_49:
[C---:B------:R-:W-:Y:S01]  /*0e60*/  ISETP.GT.U32.AND P0, PT, R13.reuse, 0x3, PT ;  /* 0x000000030d00780c */ /* 0x040fe20003f04070 */
[----:B------:R-:W-:Y:S01]  /*0e70*/  VIADD R12, R12, 0x1 ;  /* 0x000000010c0c7836 */ /* 0x000fe20000000000 */
[--C-:B------:R-:W-:Y:S02]  /*0e80*/  SHF.R.U64 R13, R13, 0x2, R0.reuse ;  /* 0x000000020d0d7819 */ /* 0x100fe40000001200 */
[----:B------:R-:W-:Y:S02]  /*0e90*/  ISETP.GT.U32.AND.EX P0, PT, R0, RZ, PT, P0 ;  /* 0x000000ff0000720c */ /* 0x000fe40003f04100 */
[----:B------:R-:W-:-:S11]  /*0ea0*/  SHF.R.U32.HI R0, RZ, 0x2, R0 ;  /* 0x00000002ff007819 */ /* 0x000fd60000011600 */
[----:B------:R-:W-:Y:S05]  /*0eb0*/  @P0 BRA `(.L_x_54) ;  /* 0xfffffff000c80947 */ /* 0x000fea000383ffff */
.L_x_48:
[----:B------:R-:W-:Y:S05]  /*0ec0*/  BSYNC.RECONVERGENT B0 ;  /* 0x0000000000007941 */ /* 0x000fea0003800200 */
.L_x_47:
[----:B------:R-:W-:Y:S04]  /*0ed0*/  STG.E.64 desc[UR4][R6.64+0x18], RZ ;  /* 0x000018ff06007986 */ /* 0x000fe8000c101b04 */
[----:B------:R-:W-:Y:S04]  /*0ee0*/  STG.E desc[UR4][R6.64+0x20], RZ ;  /* 0x000020ff06007986 */ /* 0x000fe8000c101904 */
[----:B------:R-:W-:Y:S01]  /*0ef0*/  STG.E.64 desc[UR4][R6.64+0x28], RZ ;  /* 0x000028ff06007986 */ /* 0x000fe2000c101b04 */
[----:B------:R-:W-:Y:S05]  /*0f00*/  EXIT ;  /* 0x000000000000794d */ /* 0x000fea0003800000 */
.L_x_55:
        /* <DEDUP_REMOVED lines=15> */
.L_x_60:


//--------------------- .nv.global.init           --------------------------
	.section	.nv.global.init,"aw",@progbits
	.align	4
.nv.global.init:
	.type		mrg32k3aM1SubSeq,@object
	.size		mrg32k3aM1SubSeq,(mrg32k3aM2SubSeq - mrg32k3aM1SubSeq)
mrg32k3aM1SubSeq:
        /*0000*/ 	.byte	0x0b, 0xcc, 0xee, 0x04, 0x73, 0x29, 0x8b, 0x6f, 0xf6, 0x53, 0x03, 0xf6, 0x23, 0xf6, 0xea, 0xda
        /* <DEDUP_REMOVED lines=125> */
	.type		mrg32k3aM2SubSeq,@object
	.size		mrg32k3aM2SubSeq,(mrg32k3aM1 - mrg32k3aM2SubSeq)
mrg32k3aM2SubSeq:
        /* <DEDUP_REMOVED lines=126> */
	.type		mrg32k3aM1,@object
	.size		mrg32k3aM1,(mrg32k3aM1Seq - mrg32k3aM1)
mrg32k3aM1:
        /* <DEDUP_REMOVED lines=144> */
	.type		mrg32k3aM1Seq,@object
	.size		mrg32k3aM1Seq,(mrg32k3aM2 - mrg32k3aM1Seq)
mrg32k3aM1Seq:
        /* <DEDUP_REMOVED lines=144> */
	.type		mrg32k3aM2,@object
	.size		mrg32k3aM2,(mrg32k3aM2Seq - mrg32k3aM2)
mrg32k3aM2:
        /* <DEDUP_REMOVED lines=144> */
	.type		mrg32k3aM2Seq,@object
	.size		mrg32k3aM2Seq,(precalc_xorwow_matrix - mrg32k3aM2Seq)
mrg32k3aM2Seq:
        /* <DEDUP_REMOVED lines=144> */
	.type		precalc_xorwow_matrix,@object
	.size		precalc_xorwow_matrix,(precalc_xorwow_offset_matrix - precalc_xorwow_matrix)
precalc_xorwow_matrix:
        /* <DEDUP_REMOVED lines=6400> */
	.type		precalc_xorwow_offset_matrix,@object
	.size		precalc_xorwow_offset_matrix,(.L_1 - precalc_xorwow_offset_matrix)
precalc_xorwow_offset_matrix:
        /* <DEDUP_REMOVED lines=6400> */
.L_1:


//--------------------- .nv.shared.reserved.0     --------------------------
	.section	.nv.shared.reserved.0,"aw",@nobits
	.weak		__nv_reservedSMEM_offset_0_alias
	.size		__nv_reservedSMEM_offset_0_alias, 0, 64
	.other		__nv_reservedSMEM_offset_0_alias,@"STO_CUDA_RESERVED_SHARED STV_DEFAULT"
__nv_reservedSMEM_offset_0_alias:
	.zero		0
	.zero		64


//--------------------- .nv.constant0._Z15updateFirefliesP5AgentiidddddP17curandStateXORWOW --------------------------
	.section	.nv.constant0._Z15updateFirefliesP5AgentiidddddP17curandStateXORWOW,"a",@progbits
	.sectionflags	@""
	.align	4
.nv.constant0._Z15updateFirefliesP5AgentiidddddP17curandStateXORWOW:
	.zero		960


//--------------------- .nv.constant0._Z15evaluateFitnessP5Agentii --------------------------
	.section	.nv.constant0._Z15evaluateFitnessP5Agentii,"a",@progbits
	.sectionflags	@""
	.align	4
.nv.constant0._Z15evaluateFitnessP5Agentii:
	.zero		912


//--------------------- .nv.constant0._Z16initializeCurandP17curandStateXORWOWiy --------------------------
	.section	.nv.constant0._Z16initializeCurandP17curandStateXORWOWiy,"a",@progbits
	.sectionflags	@""
	.align	4
.nv.constant0._Z16initializeCurandP17curandStateXORWOWiy:
	.zero		920


//--------------------- SYMBOLS --------------------------

	.type		.nv.reservedSmem.offset0,@object
	.size		.nv.reservedSmem.offset0,0x4
